//
// Generated by NVIDIA NVVM Compiler
//
// Compiler Build ID: CL-36424714
// Cuda compilation tools, release 13.0, V13.0.88
// Based on NVVM 20.0.0
//

.version 9.0
.target sm_100
.address_size 64

	// .globl	_Z20attention_fwd_kernelPKfS0_S0_Pfiiiiif
// _ZZ20attention_fwd_kernelPKfS0_S0_PfiiiiifE7max_val has been demoted
// _ZZ20attention_fwd_kernelPKfS0_S0_PfiiiiifE9total_exp has been demoted
.extern .shared .align 16 .b8 smem[];

.visible .entry _Z20attention_fwd_kernelPKfS0_S0_Pfiiiiif(
	.param .u64 .ptr .align 1 _Z20attention_fwd_kernelPKfS0_S0_Pfiiiiif_param_0,
	.param .u64 .ptr .align 1 _Z20attention_fwd_kernelPKfS0_S0_Pfiiiiif_param_1,
	.param .u64 .ptr .align 1 _Z20attention_fwd_kernelPKfS0_S0_Pfiiiiif_param_2,
	.param .u64 .ptr .align 1 _Z20attention_fwd_kernelPKfS0_S0_Pfiiiiif_param_3,
	.param .u32 _Z20attention_fwd_kernelPKfS0_S0_Pfiiiiif_param_4,
	.param .u32 _Z20attention_fwd_kernelPKfS0_S0_Pfiiiiif_param_5,
	.param .u32 _Z20attention_fwd_kernelPKfS0_S0_Pfiiiiif_param_6,
	.param .u32 _Z20attention_fwd_kernelPKfS0_S0_Pfiiiiif_param_7,
	.param .u32 _Z20attention_fwd_kernelPKfS0_S0_Pfiiiiif_param_8,
	.param .f32 _Z20attention_fwd_kernelPKfS0_S0_Pfiiiiif_param_9
)
{
	.reg .pred 	%p<35>;
	.reg .b32 	%r<134>;
	.reg .b32 	%f<269>;
	.reg .b64 	%rd<83>;
	// demoted variable
	.shared .align 4 .f32 _ZZ20attention_fwd_kernelPKfS0_S0_PfiiiiifE7max_val;
	// demoted variable
	.shared .align 4 .f32 _ZZ20attention_fwd_kernelPKfS0_S0_PfiiiiifE9total_exp;
	ld.param.u64 	%rd10, [_Z20attention_fwd_kernelPKfS0_S0_Pfiiiiif_param_0];
	ld.param.u64 	%rd11, [_Z20attention_fwd_kernelPKfS0_S0_Pfiiiiif_param_1];
	ld.param.u64 	%rd12, [_Z20attention_fwd_kernelPKfS0_S0_Pfiiiiif_param_2];
	ld.param.u64 	%rd13, [_Z20attention_fwd_kernelPKfS0_S0_Pfiiiiif_param_3];
	ld.param.u32 	%r58, [_Z20attention_fwd_kernelPKfS0_S0_Pfiiiiif_param_4];
	ld.param.u32 	%r54, [_Z20attention_fwd_kernelPKfS0_S0_Pfiiiiif_param_5];
	ld.param.u32 	%r55, [_Z20attention_fwd_kernelPKfS0_S0_Pfiiiiif_param_6];
	ld.param.u32 	%r56, [_Z20attention_fwd_kernelPKfS0_S0_Pfiiiiif_param_7];
	ld.param.u32 	%r57, [_Z20attention_fwd_kernelPKfS0_S0_Pfiiiiif_param_8];
	ld.param.f32 	%f40, [_Z20attention_fwd_kernelPKfS0_S0_Pfiiiiif_param_9];
	cvta.to.global.u64 	%rd1, %rd11;
	cvta.to.global.u64 	%rd2, %rd10;
	cvta.to.global.u64 	%rd3, %rd12;
	cvta.to.global.u64 	%rd4, %rd13;
	mov.u32 	%r1, %ctaid.x;
	mul.lo.s32 	%r59, %r54, %r58;
	mul.lo.s32 	%r60, %r59, %r55;
	setp.ge.s32 	%p1, %r1, %r60;
	@%p1 bra 	$L__BB0_49;
	mul.lo.s32 	%r62, %r55, %r54;
	div.s32 	%r63, %r1, %r62;
	div.s32 	%r64, %r1, %r55;
	rem.s32 	%r65, %r64, %r54;
	mul.lo.s32 	%r2, %r57, %r1;
	mad.lo.s32 	%r66, %r63, %r54, %r65;
	mul.lo.s32 	%r67, %r57, %r56;
	mul.lo.s32 	%r3, %r67, %r66;
	mov.u32 	%r126, %tid.x;
	setp.ge.s32 	%p2, %r126, %r56;
	mov.b32 	%r123, -8388608;
	@%p2 bra 	$L__BB0_21;
	setp.lt.s32 	%p3, %r57, 1;
	mov.u32 	%r5, %ntid.x;
	@%p3 bra 	$L__BB0_18;
	and.b32  	%r6, %r57, 15;
	and.b32  	%r7, %r57, 7;
	and.b32  	%r8, %r57, 2147483632;
	and.b32  	%r9, %r57, 3;
	mov.f32 	%f258, 0fFF800000;
	cvt.u64.u32 	%rd39, %r2;
	mov.u32 	%r117, %r126;
$L__BB0_4:
	add.s32 	%r72, %r57, -1;
	setp.lt.u32 	%p5, %r72, 15;
	mad.lo.s32 	%r11, %r117, %r57, %r3;
	mov.f32 	%f256, 0f00000000;
	mov.b32 	%r120, 0;
	@%p5 bra 	$L__BB0_7;
	mov.f32 	%f256, 0f00000000;
	mov.b32 	%r118, 0;
$L__BB0_6:
	.pragma "nounroll";
	add.s32 	%r74, %r118, %r2;
	mul.wide.u32 	%rd14, %r74, 4;
	add.s64 	%rd15, %rd2, %rd14;
	ld.global.nc.f32 	%f46, [%rd15];
	add.s32 	%r75, %r11, %r118;
	mul.wide.s32 	%rd16, %r75, 4;
	add.s64 	%rd17, %rd1, %rd16;
	ld.global.nc.f32 	%f47, [%rd17];
	fma.rn.f32 	%f48, %f46, %f47, %f256;
	ld.global.nc.f32 	%f49, [%rd15+4];
	ld.global.nc.f32 	%f50, [%rd17+4];
	fma.rn.f32 	%f51, %f49, %f50, %f48;
	ld.global.nc.f32 	%f52, [%rd15+8];
	ld.global.nc.f32 	%f53, [%rd17+8];
	fma.rn.f32 	%f54, %f52, %f53, %f51;
	ld.global.nc.f32 	%f55, [%rd15+12];
	ld.global.nc.f32 	%f56, [%rd17+12];
	fma.rn.f32 	%f57, %f55, %f56, %f54;
	ld.global.nc.f32 	%f58, [%rd15+16];
	ld.global.nc.f32 	%f59, [%rd17+16];
	fma.rn.f32 	%f60, %f58, %f59, %f57;
	ld.global.nc.f32 	%f61, [%rd15+20];
	ld.global.nc.f32 	%f62, [%rd17+20];
	fma.rn.f32 	%f63, %f61, %f62, %f60;
	ld.global.nc.f32 	%f64, [%rd15+24];
	ld.global.nc.f32 	%f65, [%rd17+24];
	fma.rn.f32 	%f66, %f64, %f65, %f63;
	ld.global.nc.f32 	%f67, [%rd15+28];
	ld.global.nc.f32 	%f68, [%rd17+28];
	fma.rn.f32 	%f69, %f67, %f68, %f66;
	ld.global.nc.f32 	%f70, [%rd15+32];
	ld.global.nc.f32 	%f71, [%rd17+32];
	fma.rn.f32 	%f72, %f70, %f71, %f69;
	ld.global.nc.f32 	%f73, [%rd15+36];
	ld.global.nc.f32 	%f74, [%rd17+36];
	fma.rn.f32 	%f75, %f73, %f74, %f72;
	ld.global.nc.f32 	%f76, [%rd15+40];
	ld.global.nc.f32 	%f77, [%rd17+40];
	fma.rn.f32 	%f78, %f76, %f77, %f75;
	ld.global.nc.f32 	%f79, [%rd15+44];
	ld.global.nc.f32 	%f80, [%rd17+44];
	fma.rn.f32 	%f81, %f79, %f80, %f78;
	ld.global.nc.f32 	%f82, [%rd15+48];
	ld.global.nc.f32 	%f83, [%rd17+48];
	fma.rn.f32 	%f84, %f82, %f83, %f81;
	ld.global.nc.f32 	%f85, [%rd15+52];
	ld.global.nc.f32 	%f86, [%rd17+52];
	fma.rn.f32 	%f87, %f85, %f86, %f84;
	ld.global.nc.f32 	%f88, [%rd15+56];
	ld.global.nc.f32 	%f89, [%rd17+56];
	fma.rn.f32 	%f90, %f88, %f89, %f87;
	ld.global.nc.f32 	%f91, [%rd15+60];
	ld.global.nc.f32 	%f92, [%rd17+60];
	fma.rn.f32 	%f256, %f91, %f92, %f90;
	add.s32 	%r118, %r118, 16;
	setp.ne.s32 	%p6, %r118, %r8;
	mov.u32 	%r120, %r8;
	@%p6 bra 	$L__BB0_6;
$L__BB0_7:
	setp.eq.s32 	%p7, %r6, 0;
	@%p7 bra 	$L__BB0_17;
	add.s32 	%r76, %r6, -1;
	setp.lt.u32 	%p8, %r76, 7;
	@%p8 bra 	$L__BB0_10;
	add.s32 	%r77, %r120, %r2;
	mul.wide.u32 	%rd18, %r77, 4;
	add.s64 	%rd19, %rd2, %rd18;
	ld.global.nc.f32 	%f94, [%rd19];
	add.s32 	%r78, %r11, %r120;
	mul.wide.s32 	%rd20, %r78, 4;
	add.s64 	%rd21, %rd1, %rd20;
	ld.global.nc.f32 	%f95, [%rd21];
	fma.rn.f32 	%f96, %f94, %f95, %f256;
	cvt.u64.u32 	%rd23, %r120;
	add.s64 	%rd24, %rd23, %rd39;
	shl.b64 	%rd25, %rd24, 2;
	add.s64 	%rd26, %rd2, %rd25;
	ld.global.nc.f32 	%f97, [%rd26+4];
	ld.global.nc.f32 	%f98, [%rd21+4];
	fma.rn.f32 	%f99, %f97, %f98, %f96;
	ld.global.nc.f32 	%f100, [%rd26+8];
	ld.global.nc.f32 	%f101, [%rd21+8];
	fma.rn.f32 	%f102, %f100, %f101, %f99;
	ld.global.nc.f32 	%f103, [%rd26+12];
	ld.global.nc.f32 	%f104, [%rd21+12];
	fma.rn.f32 	%f105, %f103, %f104, %f102;
	ld.global.nc.f32 	%f106, [%rd26+16];
	ld.global.nc.f32 	%f107, [%rd21+16];
	fma.rn.f32 	%f108, %f106, %f107, %f105;
	ld.global.nc.f32 	%f109, [%rd26+20];
	ld.global.nc.f32 	%f110, [%rd21+20];
	fma.rn.f32 	%f111, %f109, %f110, %f108;
	ld.global.nc.f32 	%f112, [%rd26+24];
	ld.global.nc.f32 	%f113, [%rd21+24];
	fma.rn.f32 	%f114, %f112, %f113, %f111;
	ld.global.nc.f32 	%f115, [%rd26+28];
	ld.global.nc.f32 	%f116, [%rd21+28];
	fma.rn.f32 	%f256, %f115, %f116, %f114;
	add.s32 	%r120, %r120, 8;
$L__BB0_10:
	setp.eq.s32 	%p9, %r7, 0;
	@%p9 bra 	$L__BB0_17;
	add.s32 	%r79, %r7, -1;
	setp.lt.u32 	%p10, %r79, 3;
	@%p10 bra 	$L__BB0_13;
	add.s32 	%r80, %r120, %r2;
	mul.wide.u32 	%rd27, %r80, 4;
	add.s64 	%rd28, %rd2, %rd27;
	ld.global.nc.f32 	%f118, [%rd28];
	add.s32 	%r81, %r11, %r120;
	mul.wide.s32 	%rd29, %r81, 4;
	add.s64 	%rd30, %rd1, %rd29;
	ld.global.nc.f32 	%f119, [%rd30];
	fma.rn.f32 	%f120, %f118, %f119, %f256;
	cvt.u64.u32 	%rd32, %r120;
	add.s64 	%rd33, %rd32, %rd39;
	shl.b64 	%rd34, %rd33, 2;
	add.s64 	%rd35, %rd2, %rd34;
	ld.global.nc.f32 	%f121, [%rd35+4];
	ld.global.nc.f32 	%f122, [%rd30+4];
	fma.rn.f32 	%f123, %f121, %f122, %f120;
	ld.global.nc.f32 	%f124, [%rd35+8];
	ld.global.nc.f32 	%f125, [%rd30+8];
	fma.rn.f32 	%f126, %f124, %f125, %f123;
	ld.global.nc.f32 	%f127, [%rd35+12];
	ld.global.nc.f32 	%f128, [%rd30+12];
	fma.rn.f32 	%f256, %f127, %f128, %f126;
	add.s32 	%r120, %r120, 4;
$L__BB0_13:
	setp.eq.s32 	%p11, %r9, 0;
	@%p11 bra 	$L__BB0_17;
	setp.eq.s32 	%p12, %r9, 1;
	add.s32 	%r82, %r120, %r2;
	mul.wide.u32 	%rd36, %r82, 4;
	add.s64 	%rd37, %rd2, %rd36;
	ld.global.nc.f32 	%f129, [%rd37];
	add.s32 	%r83, %r11, %r120;
	mul.wide.s32 	%rd38, %r83, 4;
	add.s64 	%rd5, %rd1, %rd38;
	ld.global.nc.f32 	%f130, [%rd5];
	fma.rn.f32 	%f256, %f129, %f130, %f256;
	@%p12 bra 	$L__BB0_17;
	setp.eq.s32 	%p13, %r9, 2;
	cvt.u64.u32 	%rd40, %r120;
	add.s64 	%rd41, %rd40, %rd39;
	shl.b64 	%rd42, %rd41, 2;
	add.s64 	%rd6, %rd2, %rd42;
	ld.global.nc.f32 	%f131, [%rd6+4];
	ld.global.nc.f32 	%f132, [%rd5+4];
	fma.rn.f32 	%f256, %f131, %f132, %f256;
	@%p13 bra 	$L__BB0_17;
	ld.global.nc.f32 	%f133, [%rd6+8];
	ld.global.nc.f32 	%f134, [%rd5+8];
	fma.rn.f32 	%f256, %f133, %f134, %f256;
$L__BB0_17:
	mul.f32 	%f135, %f40, %f256;
	shl.b32 	%r84, %r117, 2;
	mov.u32 	%r85, smem;
	add.s32 	%r86, %r85, %r84;
	st.shared.f32 	[%r86], %f135;
	max.f32 	%f258, %f258, %f135;
	add.s32 	%r117, %r117, %r5;
	setp.lt.s32 	%p14, %r117, %r56;
	@%p14 bra 	$L__BB0_4;
	bra.uni 	$L__BB0_20;
$L__BB0_18:
	mul.f32 	%f17, %f40, 0f00000000;
	mov.f32 	%f258, 0fFF800000;
	mov.u32 	%r69, smem;
	mov.u32 	%r122, %r126;
$L__BB0_19:
	shl.b32 	%r68, %r122, 2;
	add.s32 	%r70, %r69, %r68;
	st.shared.f32 	[%r70], %f17;
	max.f32 	%f258, %f258, %f17;
	add.s32 	%r122, %r122, %r5;
	setp.lt.s32 	%p4, %r122, %r56;
	@%p4 bra 	$L__BB0_19;
$L__BB0_20:
	mov.b32 	%r123, %f258;
$L__BB0_21:
	setp.ne.s32 	%p15, %r126, 0;
	@%p15 bra 	$L__BB0_23;
	mov.b32 	%r87, -8388608;
	st.shared.u32 	[_ZZ20attention_fwd_kernelPKfS0_S0_PfiiiiifE7max_val], %r87;
$L__BB0_23:
	setp.ge.s32 	%p16, %r126, %r56;
	bar.sync 	0;
	atom.shared.max.s32 	%r88, [_ZZ20attention_fwd_kernelPKfS0_S0_PfiiiiifE7max_val], %r123;
	bar.sync 	0;
	mov.f32 	%f260, 0f00000000;
	@%p16 bra 	$L__BB0_26;
	ld.shared.f32 	%f21, [_ZZ20attention_fwd_kernelPKfS0_S0_PfiiiiifE7max_val];
	mov.f32 	%f260, 0f00000000;
	mov.u32 	%r24, %ntid.x;
	mov.u32 	%r90, smem;
	mov.u32 	%r124, %r126;
$L__BB0_25:
	shl.b32 	%r89, %r124, 2;
	add.s32 	%r91, %r90, %r89;
	ld.shared.f32 	%f138, [%r91];
	sub.f32 	%f139, %f138, %f21;
	fma.rn.f32 	%f140, %f139, 0f3BBB989D, 0f3F000000;
	cvt.sat.f32.f32 	%f141, %f140;
	mov.f32 	%f142, 0f4B400001;
	mov.f32 	%f143, 0f437C0000;
	fma.rm.f32 	%f144, %f141, %f143, %f142;
	add.f32 	%f145, %f144, 0fCB40007F;
	neg.f32 	%f146, %f145;
	fma.rn.f32 	%f147, %f139, 0f3FB8AA3B, %f146;
	fma.rn.f32 	%f148, %f139, 0f32A57060, %f147;
	mov.b32 	%r92, %f144;
	shl.b32 	%r93, %r92, 23;
	mov.b32 	%f149, %r93;
	ex2.approx.ftz.f32 	%f150, %f148;
	mul.f32 	%f151, %f150, %f149;
	st.shared.f32 	[%r91], %f151;
	add.f32 	%f260, %f260, %f151;
	add.s32 	%r124, %r124, %r24;
	setp.lt.s32 	%p17, %r124, %r56;
	@%p17 bra 	$L__BB0_25;
$L__BB0_26:
	setp.ne.s32 	%p18, %r126, 0;
	@%p18 bra 	$L__BB0_28;
	mov.b32 	%r94, 0;
	st.shared.u32 	[_ZZ20attention_fwd_kernelPKfS0_S0_PfiiiiifE9total_exp], %r94;
$L__BB0_28:
	setp.ge.s32 	%p19, %r126, %r56;
	bar.sync 	0;
	atom.shared.add.f32 	%f152, [_ZZ20attention_fwd_kernelPKfS0_S0_PfiiiiifE9total_exp], %f260;
	bar.sync 	0;
	@%p19 bra 	$L__BB0_31;
	ld.shared.f32 	%f25, [_ZZ20attention_fwd_kernelPKfS0_S0_PfiiiiifE9total_exp];
	mov.u32 	%r27, %ntid.x;
	mov.u32 	%r96, smem;
	mov.u32 	%r125, %r126;
$L__BB0_30:
	setp.neu.f32 	%p20, %f25, 0f00000000;
	shl.b32 	%r95, %r125, 2;
	add.s32 	%r97, %r96, %r95;
	ld.shared.f32 	%f153, [%r97];
	div.rn.f32 	%f154, %f153, %f25;
	selp.f32 	%f155, %f154, 0f00000000, %p20;
	st.shared.f32 	[%r97], %f155;
	add.s32 	%r125, %r125, %r27;
	setp.lt.s32 	%p21, %r125, %r56;
	@%p21 bra 	$L__BB0_30;
$L__BB0_31:
	bar.sync 	0;
	setp.ge.s32 	%p22, %r126, %r57;
	@%p22 bra 	$L__BB0_49;
	setp.gt.s32 	%p23, %r56, 0;
	mov.u32 	%r30, %ntid.x;
	@%p23 bra 	$L__BB0_33;
	bra.uni 	$L__BB0_48;
$L__BB0_33:
	and.b32  	%r31, %r56, 15;
	and.b32  	%r32, %r56, 7;
	and.b32  	%r33, %r56, 2147483632;
	and.b32  	%r34, %r56, 3;
	neg.s32 	%r35, %r33;
	shl.b32 	%r36, %r57, 4;
	mul.wide.s32 	%rd8, %r57, 4;
$L__BB0_34:
	setp.lt.u32 	%p25, %r56, 16;
	add.s32 	%r38, %r126, %r3;
	mov.f32 	%f268, 0f00000000;
	mov.b32 	%r131, 0;
	@%p25 bra 	$L__BB0_37;
	mov.u32 	%r102, smem;
	add.s32 	%r128, %r102, 32;
	mov.f32 	%f268, 0f00000000;
	mov.u32 	%r127, %r38;
	mov.u32 	%r129, %r35;
$L__BB0_36:
	.pragma "nounroll";
	ld.shared.v4.f32 	{%f159, %f160, %f161, %f162}, [%r128+-32];
	mul.wide.s32 	%rd45, %r127, 4;
	add.s64 	%rd46, %rd3, %rd45;
	ld.global.nc.f32 	%f163, [%rd46];
	fma.rn.f32 	%f164, %f159, %f163, %f268;
	mul.wide.s32 	%rd47, %r57, 4;
	add.s64 	%rd48, %rd46, %rd47;
	ld.global.nc.f32 	%f165, [%rd48];
	fma.rn.f32 	%f166, %f160, %f165, %f164;
	add.s64 	%rd49, %rd48, %rd47;
	ld.global.nc.f32 	%f167, [%rd49];
	fma.rn.f32 	%f168, %f161, %f167, %f166;
	add.s64 	%rd50, %rd49, %rd47;
	ld.global.nc.f32 	%f169, [%rd50];
	fma.rn.f32 	%f170, %f162, %f169, %f168;
	ld.shared.v4.f32 	{%f171, %f172, %f173, %f174}, [%r128+-16];
	add.s64 	%rd51, %rd50, %rd47;
	ld.global.nc.f32 	%f175, [%rd51];
	fma.rn.f32 	%f176, %f171, %f175, %f170;
	add.s64 	%rd52, %rd51, %rd47;
	ld.global.nc.f32 	%f177, [%rd52];
	fma.rn.f32 	%f178, %f172, %f177, %f176;
	add.s64 	%rd53, %rd52, %rd47;
	ld.global.nc.f32 	%f179, [%rd53];
	fma.rn.f32 	%f180, %f173, %f179, %f178;
	add.s64 	%rd54, %rd53, %rd47;
	ld.global.nc.f32 	%f181, [%rd54];
	fma.rn.f32 	%f182, %f174, %f181, %f180;
	ld.shared.v4.f32 	{%f183, %f184, %f185, %f186}, [%r128];
	add.s64 	%rd55, %rd54, %rd47;
	ld.global.nc.f32 	%f187, [%rd55];
	fma.rn.f32 	%f188, %f183, %f187, %f182;
	add.s64 	%rd56, %rd55, %rd47;
	ld.global.nc.f32 	%f189, [%rd56];
	fma.rn.f32 	%f190, %f184, %f189, %f188;
	add.s64 	%rd57, %rd56, %rd47;
	ld.global.nc.f32 	%f191, [%rd57];
	fma.rn.f32 	%f192, %f185, %f191, %f190;
	add.s64 	%rd58, %rd57, %rd47;
	ld.global.nc.f32 	%f193, [%rd58];
	fma.rn.f32 	%f194, %f186, %f193, %f192;
	ld.shared.v4.f32 	{%f195, %f196, %f197, %f198}, [%r128+16];
	add.s64 	%rd59, %rd58, %rd47;
	ld.global.nc.f32 	%f199, [%rd59];
	fma.rn.f32 	%f200, %f195, %f199, %f194;
	add.s64 	%rd60, %rd59, %rd47;
	ld.global.nc.f32 	%f201, [%rd60];
	fma.rn.f32 	%f202, %f196, %f201, %f200;
	add.s64 	%rd61, %rd60, %rd47;
	ld.global.nc.f32 	%f203, [%rd61];
	fma.rn.f32 	%f204, %f197, %f203, %f202;
	add.s64 	%rd62, %rd61, %rd47;
	ld.global.nc.f32 	%f205, [%rd62];
	fma.rn.f32 	%f268, %f198, %f205, %f204;
	add.s32 	%r129, %r129, 16;
	add.s32 	%r128, %r128, 64;
	add.s32 	%r127, %r127, %r36;
	setp.ne.s32 	%p26, %r129, 0;
	mov.u32 	%r131, %r33;
	@%p26 bra 	$L__BB0_36;
$L__BB0_37:
	setp.eq.s32 	%p27, %r31, 0;
	@%p27 bra 	$L__BB0_47;
	add.s32 	%r103, %r31, -1;
	setp.lt.u32 	%p28, %r103, 7;
	@%p28 bra 	$L__BB0_40;
	mad.lo.s32 	%r104, %r131, %r57, %r38;
	shl.b32 	%r105, %r131, 2;
	mov.u32 	%r106, smem;
	add.s32 	%r107, %r106, %r105;
	ld.shared.f32 	%f207, [%r107];
	mul.wide.s32 	%rd63, %r104, 4;
	add.s64 	%rd64, %rd3, %rd63;
	ld.global.nc.f32 	%f208, [%rd64];
	fma.rn.f32 	%f209, %f207, %f208, %f268;
	ld.shared.f32 	%f210, [%r107+4];
	mul.wide.s32 	%rd65, %r57, 4;
	add.s64 	%rd66, %rd64, %rd65;
	ld.global.nc.f32 	%f211, [%rd66];
	fma.rn.f32 	%f212, %f210, %f211, %f209;
	ld.shared.f32 	%f213, [%r107+8];
	add.s64 	%rd67, %rd66, %rd65;
	ld.global.nc.f32 	%f214, [%rd67];
	fma.rn.f32 	%f215, %f213, %f214, %f212;
	ld.shared.f32 	%f216, [%r107+12];
	add.s64 	%rd68, %rd67, %rd65;
	ld.global.nc.f32 	%f217, [%rd68];
	fma.rn.f32 	%f218, %f216, %f217, %f215;
	ld.shared.f32 	%f219, [%r107+16];
	add.s64 	%rd69, %rd68, %rd65;
	ld.global.nc.f32 	%f220, [%rd69];
	fma.rn.f32 	%f221, %f219, %f220, %f218;
	ld.shared.f32 	%f222, [%r107+20];
	add.s64 	%rd70, %rd69, %rd65;
	ld.global.nc.f32 	%f223, [%rd70];
	fma.rn.f32 	%f224, %f222, %f223, %f221;
	ld.shared.f32 	%f225, [%r107+24];
	add.s64 	%rd71, %rd70, %rd65;
	ld.global.nc.f32 	%f226, [%rd71];
	fma.rn.f32 	%f227, %f225, %f226, %f224;
	ld.shared.f32 	%f228, [%r107+28];
	add.s64 	%rd72, %rd71, %rd65;
	ld.global.nc.f32 	%f229, [%rd72];
	fma.rn.f32 	%f268, %f228, %f229, %f227;
	add.s32 	%r131, %r131, 8;
$L__BB0_40:
	setp.eq.s32 	%p29, %r32, 0;
	@%p29 bra 	$L__BB0_47;
	add.s32 	%r108, %r32, -1;
	setp.lt.u32 	%p30, %r108, 3;
	@%p30 bra 	$L__BB0_43;
	mad.lo.s32 	%r109, %r131, %r57, %r38;
	shl.b32 	%r110, %r131, 2;
	mov.u32 	%r111, smem;
	add.s32 	%r112, %r111, %r110;
	ld.shared.f32 	%f231, [%r112];
	mul.wide.s32 	%rd73, %r109, 4;
	add.s64 	%rd74, %rd3, %rd73;
	ld.global.nc.f32 	%f232, [%rd74];
	fma.rn.f32 	%f233, %f231, %f232, %f268;
	ld.shared.f32 	%f234, [%r112+4];
	add.s64 	%rd76, %rd74, %rd8;
	ld.global.nc.f32 	%f235, [%rd76];
	fma.rn.f32 	%f236, %f234, %f235, %f233;
	ld.shared.f32 	%f237, [%r112+8];
	add.s64 	%rd77, %rd76, %rd8;
	ld.global.nc.f32 	%f238, [%rd77];
	fma.rn.f32 	%f239, %f237, %f238, %f236;
	ld.shared.f32 	%f240, [%r112+12];
	add.s64 	%rd78, %rd77, %rd8;
	ld.global.nc.f32 	%f241, [%rd78];
	fma.rn.f32 	%f268, %f240, %f241, %f239;
	add.s32 	%r131, %r131, 4;
$L__BB0_43:
	setp.eq.s32 	%p31, %r34, 0;
	@%p31 bra 	$L__BB0_47;
	setp.eq.s32 	%p32, %r34, 1;
	mad.lo.s32 	%r113, %r131, %r57, %r38;
	shl.b32 	%r114, %r131, 2;
	mov.u32 	%r115, smem;
	add.s32 	%r50, %r115, %r114;
	ld.shared.f32 	%f242, [%r50];
	mul.wide.s32 	%rd79, %r113, 4;
	add.s64 	%rd7, %rd3, %rd79;
	ld.global.nc.f32 	%f243, [%rd7];
	fma.rn.f32 	%f268, %f242, %f243, %f268;
	@%p32 bra 	$L__BB0_47;
	setp.eq.s32 	%p33, %r34, 2;
	ld.shared.f32 	%f244, [%r50+4];
	add.s64 	%rd9, %rd7, %rd8;
	ld.global.nc.f32 	%f245, [%rd9];
	fma.rn.f32 	%f268, %f244, %f245, %f268;
	@%p33 bra 	$L__BB0_47;
	ld.shared.f32 	%f246, [%r50+8];
	add.s64 	%rd80, %rd9, %rd8;
	ld.global.nc.f32 	%f247, [%rd80];
	fma.rn.f32 	%f268, %f246, %f247, %f268;
$L__BB0_47:
	add.s32 	%r116, %r126, %r2;
	mul.wide.s32 	%rd81, %r116, 4;
	add.s64 	%rd82, %rd4, %rd81;
	st.global.f32 	[%rd82], %f268;
	add.s32 	%r126, %r126, %r30;
	setp.lt.s32 	%p34, %r126, %r57;
	@%p34 bra 	$L__BB0_34;
	bra.uni 	$L__BB0_49;
$L__BB0_48:
	add.s32 	%r98, %r126, %r2;
	mul.wide.s32 	%rd43, %r98, 4;
	add.s64 	%rd44, %rd4, %rd43;
	mov.b32 	%r99, 0;
	st.global.u32 	[%rd44], %r99;
	add.s32 	%r126, %r126, %r30;
	setp.lt.s32 	%p24, %r126, %r57;
	@%p24 bra 	$L__BB0_48;
$L__BB0_49:
	ret;

}


// ===== COMPILED SASS (sm_100) =====

	.target	sm_100

	.elftype	@"ET_EXEC"


//--------------------- .note.nv.tkinfo           --------------------------
	.section	.note.nv.tkinfo,"",@"SHT_NOTE"
	.sectionflags	@"SHF_NOTE_NV_TKINFO"
	.tkinfo
        /*0018*/ 	.word	0x00000002
        /*0030*/ 	.string	""
        /*0030*/ 	.string	"ptxas"
        /*0030*/ 	.string	"Cuda compilation tools, release 13.0, V13.0.88"
        /*0030*/ 	.string	"Build cuda_13.0.r13.0/compiler.36424714_0"
        /*0030*/ 	.string	"-arch sm_100 -m 64 "



//--------------------- .note.nv.cuinfo           --------------------------
	.section	.note.nv.cuinfo,"",@"SHT_NOTE"
	.sectionflags	@"SHF_NOTE_NV_CUINFO"
        /*0018*/ 	.short	0x0002
        /*001a*/ 	.short	0x0064
        /*001c*/ 	.short	0x0082
	.zero		2


//--------------------- .nv.info                  --------------------------
	.section	.nv.info,"",@"SHT_CUDA_INFO"
	.align	4


	//----- nvinfo : EIATTR_REGCOUNT
	.align		4
        /*0000*/ 	.byte	0x04, 0x2f
        /*0002*/ 	.short	(.L_1 - .L_0)
	.align		4
.L_0:
        /*0004*/ 	.word	index@(_Z20attention_fwd_kernelPKfS0_S0_Pfiiiiif)
        /*0008*/ 	.word	0x00000020


	//----- nvinfo : EIATTR_FRAME_SIZE
	.align		4
.L_1:
        /*000c*/ 	.byte	0x04, 0x11
        /*000e*/ 	.short	(.L_3 - .L_2)
	.align		4
.L_2:
        /*0010*/ 	.word	index@($__internal_0_$__cuda_sm3x_div_rn_noftz_f32_slowpath)
        /*0014*/ 	.word	0x00000000


	//----- nvinfo : EIATTR_FRAME_SIZE
	.align		4
.L_3:
        /*0018*/ 	.byte	0x04, 0x11
        /*001a*/ 	.short	(.L_5 - .L_4)
	.align		4
.L_4:
        /*001c*/ 	.word	index@(_Z20attention_fwd_kernelPKfS0_S0_Pfiiiiif)
        /*0020*/ 	.word	0x00000000


	//----- nvinfo : EIATTR_MIN_STACK_SIZE
	.align		4
.L_5:
        /*0024*/ 	.byte	0x04, 0x12
        /*0026*/ 	.short	(.L_7 - .L_6)
	.align		4
.L_6:
        /*0028*/ 	.word	index@(_Z20attention_fwd_kernelPKfS0_S0_Pfiiiiif)
        /*002c*/ 	.word	0x00000000
.L_7:


//--------------------- .nv.compat                --------------------------
	.section	.nv.compat,"",@"SHT_CUDA_COMPAT_INFO"
	.align	4
        /*0000*/ 	.byte	0x02, 0x09, 0x00, 0x00, 0x02, 0x02, 0x01, 0x00, 0x02, 0x05, 0x05, 0x00, 0x03, 0x07, 0x01, 0x01
        /*0010*/ 	.byte	0x02, 0x03, 0x00, 0x00, 0x02, 0x06, 0x01, 0x00, 0x04, 0x0b, 0x08, 0x00, 0x01, 0x00, 0x00, 0x00
        /*0020*/ 	.byte	0x00, 0x00, 0x00, 0x00


//--------------------- .nv.info._Z20attention_fwd_kernelPKfS0_S0_Pfiiiiif --------------------------
	.section	.nv.info._Z20attention_fwd_kernelPKfS0_S0_Pfiiiiif,"",@"SHT_CUDA_INFO"
	.sectionflags	@""
	.align	4


	//----- nvinfo : EIATTR_CUDA_API_VERSION
	.align		4
        /*0000*/ 	.byte	0x04, 0x37
        /*0002*/ 	.short	(.L_9 - .L_8)
.L_8:
        /*0004*/ 	.word	0x00000082


	//----- nvinfo : EIATTR_KPARAM_INFO
	.align		4
.L_9:
        /*0008*/ 	.byte	0x04, 0x17
        /*000a*/ 	.short	(.L_11 - .L_10)
.L_10:
        /*000c*/ 	.word	0x00000000
        /*0010*/ 	.short	0x0009
        /*0012*/ 	.short	0x0034
        /*0014*/ 	.byte	0x00, 0xf0, 0x11, 0x00


	//----- nvinfo : EIATTR_KPARAM_INFO
	.align		4
.L_11:
        /*0018*/ 	.byte	0x04, 0x17
        /*001a*/ 	.short	(.L_13 - .L_12)
.L_12:
        /*001c*/ 	.word	0x00000000
        /*0020*/ 	.short	0x0008
        /*0022*/ 	.short	0x0030
        /*0024*/ 	.byte	0x00, 0xf0, 0x11, 0x00


	//----- nvinfo : EIATTR_KPARAM_INFO
	.align		4
.L_13:
        /*0028*/ 	.byte	0x04, 0x17
        /*002a*/ 	.short	(.L_15 - .L_14)
.L_14:
        /*002c*/ 	.word	0x00000000
        /*0030*/ 	.short	0x0007
        /*0032*/ 	.short	0x002c
        /*0034*/ 	.byte	0x00, 0xf0, 0x11, 0x00


	//----- nvinfo : EIATTR_KPARAM_INFO
	.align		4
.L_15:
        /*0038*/ 	.byte	0x04, 0x17
        /*003a*/ 	.short	(.L_17 - .L_16)
.L_16:
        /*003c*/ 	.word	0x00000000
        /*0040*/ 	.short	0x0006
        /*0042*/ 	.short	0x0028
        /*0044*/ 	.byte	0x00, 0xf0, 0x11, 0x00


	//----- nvinfo : EIATTR_KPARAM_INFO
	.align		4
.L_17:
        /*0048*/ 	.byte	0x04, 0x17
        /*004a*/ 	.short	(.L_19 - .L_18)
.L_18:
        /*004c*/ 	.word	0x00000000
        /*0050*/ 	.short	0x0005
        /*0052*/ 	.short	0x0024
        /*0054*/ 	.byte	0x00, 0xf0, 0x11, 0x00


	//----- nvinfo : EIATTR_KPARAM_INFO
	.align		4
.L_19:
        /*0058*/ 	.byte	0x04, 0x17
        /*005a*/ 	.short	(.L_21 - .L_20)
.L_20:
        /*005c*/ 	.word	0x00000000
        /*0060*/ 	.short	0x0004
        /*0062*/ 	.short	0x0020
        /*0064*/ 	.byte	0x00, 0xf0, 0x11, 0x00


	//----- nvinfo : EIATTR_KPARAM_INFO
	.align		4
.L_21:
        /*0068*/ 	.byte	0x04, 0x17
        /*006a*/ 	.short	(.L_23 - .L_22)
.L_22:
        /*006c*/ 	.word	0x00000000
        /*0070*/ 	.short	0x0003
        /*0072*/ 	.short	0x0018
        /*0074*/ 	.byte	0x00, 0xf5, 0x21, 0x00


	//----- nvinfo : EIATTR_KPARAM_INFO
	.align		4
.L_23:
        /*0078*/ 	.byte	0x04, 0x17
        /*007a*/ 	.short	(.L_25 - .L_24)
.L_24:
        /*007c*/ 	.word	0x00000000
        /*0080*/ 	.short	0x0002
        /*0082*/ 	.short	0x0010
        /*0084*/ 	.byte	0x00, 0xf5, 0x21, 0x00


	//----- nvinfo : EIATTR_KPARAM_INFO
	.align		4
.L_25:
        /*0088*/ 	.byte	0x04, 0x17
        /*008a*/ 	.short	(.L_27 - .L_26)
.L_26:
        /*008c*/ 	.word	0x00000000
        /*0090*/ 	.short	0x0001
        /*0092*/ 	.short	0x0008
        /*0094*/ 	.byte	0x00, 0xf5, 0x21, 0x00


	//----- nvinfo : EIATTR_KPARAM_INFO
	.align		4
.L_27:
        /*0098*/ 	.byte	0x04, 0x17
        /*009a*/ 	.short	(.L_29 - .L_28)
.L_28:
        /*009c*/ 	.word	0x00000000
        /*00a0*/ 	.short	0x0000
        /*00a2*/ 	.short	0x0000
        /*00a4*/ 	.byte	0x00, 0xf5, 0x21, 0x00


	//----- nvinfo : EIATTR_SPARSE_MMA_MASK
	.align		4
.L_29:
        /*00a8*/ 	.byte	0x03, 0x50
        /*00aa*/ 	.short	0x0000


	//----- nvinfo : EIATTR_MAXREG_COUNT
	.align		4
        /*00ac*/ 	.byte	0x03, 0x1b
        /*00ae*/ 	.short	0x00ff


	//----- nvinfo : EIATTR_NUM_BARRIERS
	.align		4
        /*00b0*/ 	.byte	0x02, 0x4c
        /*00b2*/ 	.byte	0x01
	.zero		1


	//----- nvinfo : EIATTR_MERCURY_ISA_VERSION
	.align		4
        /*00b4*/ 	.byte	0x03, 0x5f
        /*00b6*/ 	.short	0x0101


	//----- nvinfo : EIATTR_UNUSED_LOAD_BYTE_OFFSET
	.align		4
        /*00b8*/ 	.byte	0x04, 0x44
        /*00ba*/ 	.short	(.L_31 - .L_30)


	//   ....[0]....
.L_30:
        /*00bc*/ 	.word	0x00002300
        /*00c0*/ 	.word	0x00000fff


	//----- nvinfo : EIATTR_INT_WARP_WIDE_INSTR_OFFSETS
	.align		4
.L_31:
        /*00c4*/ 	.byte	0x04, 0x31
        /*00c6*/ 	.short	(.L_33 - .L_32)


	//   ....[0]....
.L_32:
        /*00c8*/ 	.word	0x000012a0


	//   ....[1]....
        /*00cc*/ 	.word	0x000012e0


	//----- nvinfo : EIATTR_VRC_CTA_INIT_COUNT
	.align		4
.L_33:
        /*00d0*/ 	.byte	0x02, 0x4a
	.zero		1
	.zero		1


	//----- nvinfo : EIATTR_EXIT_INSTR_OFFSETS
	.align		4
        /*00d4*/ 	.byte	0x04, 0x1c
        /*00d6*/ 	.short	(.L_35 - .L_34)


	//   ....[0]....
.L_34:
        /*00d8*/ 	.word	0x00000070


	//   ....[1]....
        /*00dc*/ 	.word	0x00001830


	//   ....[2]....
        /*00e0*/ 	.word	0x000018f0


	//   ....[3]....
        /*00e4*/ 	.word	0x00002420


	//----- nvinfo : EIATTR_CRS_STACK_SIZE
	.align		4
.L_35:
        /*00e8*/ 	.byte	0x04, 0x1e
        /*00ea*/ 	.short	(.L_37 - .L_36)
.L_36:
        /*00ec*/ 	.word	0x00000000


	//----- nvinfo : EIATTR_CBANK_PARAM_SIZE
	.align		4
.L_37:
        /*00f0*/ 	.byte	0x03, 0x19
        /*00f2*/ 	.short	0x0038


	//----- nvinfo : EIATTR_PARAM_CBANK
	.align		4
        /*00f4*/ 	.byte	0x04, 0x0a
        /*00f6*/ 	.short	(.L_39 - .L_38)
	.align		4
.L_38:
        /*00f8*/ 	.word	index@(.nv.constant0._Z20attention_fwd_kernelPKfS0_S0_Pfiiiiif)
        /*00fc*/ 	.short	0x0380
        /*00fe*/ 	.short	0x0038


	//----- nvinfo : EIATTR_SW_WAR
	.align		4
.L_39:
        /*0100*/ 	.byte	0x04, 0x36
        /*0102*/ 	.short	(.L_41 - .L_40)
.L_40:
        /*0104*/ 	.word	0x00000008
.L_41:


//--------------------- .nv.callgraph             --------------------------
	.section	.nv.callgraph,"",@"SHT_CUDA_CALLGRAPH"
	.align	4
	.sectionentsize	8
	.align		4
        /*0000*/ 	.word	0x00000000
	.align		4
        /*0004*/ 	.word	0xffffffff
	.align		4
        /*0008*/ 	.word	0x00000000
	.align		4
        /*000c*/ 	.word	0xfffffffe
	.align		4
        /*0010*/ 	.word	0x00000000
	.align		4
        /*0014*/ 	.word	0xfffffffd
	.align		4
        /*0018*/ 	.word	0x00000000
	.align		4
        /*001c*/ 	.word	0xfffffffc


//--------------------- .text._Z20attention_fwd_kernelPKfS0_S0_Pfiiiiif --------------------------
	.section	.text._Z20attention_fwd_kernelPKfS0_S0_Pfiiiiif,"ax",@progbits
	.align	128
        .global         _Z20attention_fwd_kernelPKfS0_S0_Pfiiiiif
        .type           _Z20attention_fwd_kernelPKfS0_S0_Pfiiiiif,@function
        .size           _Z20attention_fwd_kernelPKfS0_S0_Pfiiiiif,(.L_x_42 - _Z20attention_fwd_kernelPKfS0_S0_Pfiiiiif)
        .other          _Z20attention_fwd_kernelPKfS0_S0_Pfiiiiif,@"STO_CUDA_ENTRY STV_DEFAULT"
_Z20attention_fwd_kernelPKfS0_S0_Pfiiiiif:
.text._Z20attention_fwd_kernelPKfS0_S0_Pfiiiiif:
[----:B------:R-:W-:Y:S08]  /*0000*/  LDC R1, c[0x0][0x37c] ;  /* 0x0000df00ff017b82 */ /* 0x000ff00000000800 */
[----:B------:R-:W0:Y:S01]  /*0010*/  LDC.64 R2, c[0x0][0x3a0] ;  /* 0x0000e800ff027b82 */ /* 0x000e220000000a00 */
[----:B------:R-:W1:Y:S07]  /*0020*/  S2R R16, SR_CTAID.X ;  /* 0x0000000000107919 */ /* 0x000e6e0000002500 */
[----:B------:R-:W2:Y:S01]  /*0030*/  LDC R0, c[0x0][0x3a8] ;  /* 0x0000ea00ff007b82 */ /* 0x000ea20000000800 */
[----:B0-----:R-:W-:-:S04]  /*0040*/  IMAD R5, R3, R2, RZ ;  /* 0x0000000203057224 */ /* 0x001fc800078e02ff */
[----:B--2---:R-:W-:-:S05]  /*0050*/  IMAD R5, R5, R0, RZ ;  /* 0x0000000005057224 */ /* 0x004fca00078e02ff */
[----:B-1----:R-:W-:-:S13]  /*0060*/  ISETP.GE.AND P0, PT, R16, R5, PT ;  /* 0x000000051000720c */ /* 0x002fda0003f06270 */
[----:B------:R-:W-:Y:S05]  /*0070*/  @P0 EXIT ;  /* 0x000000000000094d */ /* 0x000fea0003800000 */
[-C--:B------:R-:W-:Y:S01]  /*0080*/  IABS R4, R0.reuse ;  /* 0x0000000000047213 */ /* 0x080fe20000000000 */
[C---:B------:R-:W-:Y:S01]  /*0090*/  IMAD R9, R3.reuse, R0, RZ ;  /* 0x0000000003097224 */ /* 0x040fe200078e02ff */
[----:B------:R-:W-:Y:S01]  /*00a0*/  IABS R10, R16 ;  /* 0x00000010000a7213 */ /* 0x000fe20000000000 */
[----:B------:R-:W0:Y:S01]  /*00b0*/  LDCU UR4, c[0x0][0x3ac] ;  /* 0x00007580ff0477ac */ /* 0x000e220008000800 */
[----:B------:R-:W1:Y:S01]  /*00c0*/  I2F.RP R5, R4 ;  /* 0x0000000400057306 */ /* 0x000e620000209400 */
[----:B------:R-:W-:Y:S01]  /*00d0*/  IABS R2, R3 ;  /* 0x0000000300027213 */ /* 0x000fe20000000000 */
[----:B------:R-:W-:Y:S01]  /*00e0*/  BSSY.RECONVERGENT B0, `(.L_x_0) ;  /* 0x000011a000007945 */ /* 0x000fe20003800200 */
[----:B------:R-:W-:Y:S01]  /*00f0*/  ISETP.NE.AND P5, PT, R3, RZ, PT ;  /* 0x000000ff0300720c */ /* 0x000fe20003fa5270 */
[----:B------:R-:W2:Y:S04]  /*0100*/  LDCU.64 UR8, c[0x0][0x358] ;  /* 0x00006b00ff0877ac */ /* 0x000ea80008000a00 */
[----:B------:R-:W3:Y:S08]  /*0110*/  I2F.RP R13, R2 ;  /* 0x00000002000d7306 */ /* 0x000ef00000209400 */
[----:B-1----:R-:W1:Y:S08]  /*0120*/  MUFU.RCP R5, R5 ;  /* 0x0000000500057308 */ /* 0x002e700000001000 */
[----:B---3--:R-:W3:Y:S01]  /*0130*/  MUFU.RCP R13, R13 ;  /* 0x0000000d000d7308 */ /* 0x008ee20000001000 */
[----:B-1----:R-:W-:-:S07]  /*0140*/  IADD3 R6, PT, PT, R5, 0xffffffe, RZ ;  /* 0x0ffffffe05067810 */ /* 0x002fce0007ffe0ff */
[----:B------:R1:W4:Y:S01]  /*0150*/  F2I.FTZ.U32.TRUNC.NTZ R7, R6 ;  /* 0x0000000600077305 */ /* 0x000322000021f000 */
[----:B---3--:R-:W-:Y:S02]  /*0160*/  VIADD R5, R13, 0xffffffe ;  /* 0x0ffffffe0d057836 */ /* 0x008fe40000000000 */
[----:B-1----:R-:W-:-:S05]  /*0170*/  HFMA2 R6, -RZ, RZ, 0, 0 ;  /* 0x00000000ff067431 */ /* 0x002fca00000001ff */
[----:B------:R-:W1:Y:S01]  /*0180*/  F2I.FTZ.U32.TRUNC.NTZ R5, R5 ;  /* 0x0000000500057305 */ /* 0x000e62000021f000 */
[----:B----4-:R-:W-:-:S04]  /*0190*/  IMAD.MOV R11, RZ, RZ, -R7 ;  /* 0x000000ffff0b7224 */ /* 0x010fc800078e0a07 */
[----:B------:R-:W-:-:S04]  /*01a0*/  IMAD R11, R11, R4, RZ ;  /* 0x000000040b0b7224 */ /* 0x000fc800078e02ff */
[----:B------:R-:W-:Y:S01]  /*01b0*/  IMAD.HI.U32 R8, R7, R11, R6 ;  /* 0x0000000b07087227 */ /* 0x000fe200078e0006 */
[----:B------:R-:W-:Y:S02]  /*01c0*/  IABS R6, R9 ;  /* 0x0000000900067213 */ /* 0x000fe40000000000 */
[----:B-1----:R-:W-:Y:S01]  /*01d0*/  IADD3 R13, PT, PT, RZ, -R5, RZ ;  /* 0x80000005ff0d7210 */ /* 0x002fe20007ffe0ff */
[----:B------:R-:W-:-:S04]  /*01e0*/  IMAD.MOV.U32 R7, RZ, RZ, R10 ;  /* 0x000000ffff077224 */ /* 0x000fc800078e000a */
[----:B------:R-:W-:Y:S02]  /*01f0*/  IMAD.HI.U32 R12, R8, R7, RZ ;  /* 0x00000007080c7227 */ /* 0x000fe400078e00ff */
[----:B------:R-:W1:Y:S02]  /*0200*/  I2F.RP R8, R6 ;  /* 0x0000000600087306 */ /* 0x000e640000209400 */
[----:B------:R-:W-:Y:S01]  /*0210*/  IMAD R13, R13, R2, RZ ;  /* 0x000000020d0d7224 */ /* 0x000fe200078e02ff */
[----:B------:R-:W-:-:S05]  /*0220*/  IADD3 R11, PT, PT, -R12, RZ, RZ ;  /* 0x000000ff0c0b7210 */ /* 0x000fca0007ffe1ff */
[----:B------:R-:W-:-:S05]  /*0230*/  IMAD R11, R4, R11, R7 ;  /* 0x0000000b040b7224 */ /* 0x000fca00078e0207 */
[----:B------:R-:W-:Y:S01]  /*0240*/  ISETP.GT.U32.AND P1, PT, R4, R11, PT ;  /* 0x0000000b0400720c */ /* 0x000fe20003f24070 */
[----:B-1----:R-:W1:-:S12]  /*0250*/  MUFU.RCP R8, R8 ;  /* 0x0000000800087308 */ /* 0x002e580000001000 */
[-C--:B------:R-:W-:Y:S02]  /*0260*/  @!P1 IADD3 R11, PT, PT, R11, -R4.reuse, RZ ;  /* 0x800000040b0b9210 */ /* 0x080fe40007ffe0ff */
[----:B------:R-:W-:Y:S02]  /*0270*/  @!P1 IADD3 R12, PT, PT, R12, 0x1, RZ ;  /* 0x000000010c0c9810 */ /* 0x000fe40007ffe0ff */
[----:B------:R-:W-:Y:S02]  /*0280*/  ISETP.GE.U32.AND P0, PT, R11, R4, PT ;  /* 0x000000040b00720c */ /* 0x000fe40003f06070 */
[----:B------:R-:W-:Y:S01]  /*0290*/  LOP3.LUT R4, R16, R0, RZ, 0x3c, !PT ;  /* 0x0000000010047212 */ /* 0x000fe200078e3cff */
[----:B-1----:R-:W-:Y:S01]  /*02a0*/  VIADD R10, R8, 0xffffffe ;  /* 0x0ffffffe080a7836 */ /* 0x002fe20000000000 */
[----:B------:R-:W-:Y:S02]  /*02b0*/  ISETP.NE.AND P1, PT, R0, RZ, PT ;  /* 0x000000ff0000720c */ /* 0x000fe40003f25270 */
[----:B------:R-:W-:Y:S01]  /*02c0*/  ISETP.GE.AND P2, PT, R4, RZ, PT ;  /* 0x000000ff0400720c */ /* 0x000fe20003f46270 */
[----:B------:R-:W1:Y:S01]  /*02d0*/  F2I.FTZ.U32.TRUNC.NTZ R11, R10 ;  /* 0x0000000a000b7305 */ /* 0x000e62000021f000 */
[----:B------:R-:W-:-:S05]  /*02e0*/  MOV R4, RZ ;  /* 0x000000ff00047202 */ /* 0x000fca0000000f00 */
[----:B------:R-:W-:Y:S02]  /*02f0*/  @P0 VIADD R12, R12, 0x1 ;  /* 0x000000010c0c0836 */ /* 0x000fe40000000000 */
[----:B------:R-:W-:-:S04]  /*0300*/  IMAD.HI.U32 R4, R5, R13, R4 ;  /* 0x0000000d05047227 */ /* 0x000fc800078e0004 */
[----:B------:R-:W-:Y:S02]  /*0310*/  IMAD.MOV.U32 R8, RZ, RZ, R12 ;  /* 0x000000ffff087224 */ /* 0x000fe400078e000c */
[----:B-1----:R-:W-:-:S03]  /*0320*/  IMAD.MOV R15, RZ, RZ, -R11 ;  /* 0x000000ffff0f7224 */ /* 0x002fc600078e0a0b */
[----:B------:R-:W-:Y:S02]  /*0330*/  @!P2 IADD3 R8, PT, PT, -R8, RZ, RZ ;  /* 0x000000ff0808a210 */ /* 0x000fe40007ffe1ff */
[----:B------:R-:W-:Y:S01]  /*0340*/  @!P1 LOP3.LUT R8, RZ, R0, RZ, 0x33, !PT ;  /* 0x00000000ff089212 */ /* 0x000fe200078e33ff */
[----:B------:R-:W-:Y:S01]  /*0350*/  IMAD R5, R15, R6, RZ ;  /* 0x000000060f057224 */ /* 0x000fe200078e02ff */
[----:B------:R-:W-:Y:S02]  /*0360*/  IABS R0, R9 ;  /* 0x0000000900007213 */ /* 0x000fe40000000000 */
[----:B------:R-:W-:Y:S02]  /*0370*/  IABS R10, R8 ;  /* 0x00000008000a7213 */ /* 0x000fe40000000000 */
[----:B------:R-:W-:Y:S02]  /*0380*/  ISETP.GE.AND P3, PT, R8, RZ, PT ;  /* 0x000000ff0800720c */ /* 0x000fe40003f66270 */
[----:B------:R-:W-:Y:S01]  /*0390*/  MOV R8, 0xff800000 ;  /* 0xff80000000087802 */ /* 0x000fe20000000f00 */
[----:B------:R-:W-:-:S02]  /*03a0*/  IMAD.MOV.U32 R13, RZ, RZ, R10 ;  /* 0x000000ffff0d7224 */ /* 0x000fc400078e000a */
[----:B------:R-:W-:Y:S02]  /*03b0*/  HFMA2 R10, -RZ, RZ, 0, 0 ;  /* 0x00000000ff0a7431 */ /* 0x000fe400000001ff */
[----:B------:R-:W-:-:S05]  /*03c0*/  IMAD.HI.U32 R4, R4, R13, RZ ;  /* 0x0000000d04047227 */ /* 0x000fca00078e00ff */
[----:B------:R-:W-:Y:S01]  /*03d0*/  IADD3 R4, PT, PT, -R4, RZ, RZ ;  /* 0x000000ff04047210 */ /* 0x000fe20007ffe1ff */
[----:B------:R-:W-:-:S04]  /*03e0*/  IMAD.HI.U32 R10, R11, R5, R10 ;  /* 0x000000050b0a7227 */ /* 0x000fc800078e000a */
[----:B------:R-:W-:Y:S01]  /*03f0*/  IMAD.MOV R5, RZ, RZ, -R0 ;  /* 0x000000ffff057224 */ /* 0x000fe200078e0a00 */
[----:B------:R-:W-:Y:S01]  /*0400*/  LOP3.LUT R0, R16, R9, RZ, 0x3c, !PT ;  /* 0x0000000910007212 */ /* 0x000fe200078e3cff */
[----:B------:R-:W-:-:S03]  /*0410*/  IMAD.HI.U32 R10, R10, R7, RZ ;  /* 0x000000070a0a7227 */ /* 0x000fc600078e00ff */
[----:B------:R-:W-:Y:S01]  /*0420*/  ISETP.GE.AND P2, PT, R0, RZ, PT ;  /* 0x000000ff0000720c */ /* 0x000fe20003f46270 */
[----:B------:R-:W-:Y:S02]  /*0430*/  IMAD R5, R10, R5, R7 ;  /* 0x000000050a057224 */ /* 0x000fe400078e0207 */
[----:B------:R-:W-:Y:S01]  /*0440*/  IMAD R11, R2, R4, R13 ;  /* 0x00000004020b7224 */ /* 0x000fe200078e020d */
[----:B------:R-:W1:Y:S01]  /*0450*/  S2R R7, SR_TID.X ;  /* 0x0000000000077919 */ /* 0x000e620000002100 */
[----:B------:R-:W3:Y:S01]  /*0460*/  LDC R13, c[0x0][0x3b0] ;  /* 0x0000ec00ff0d7b82 */ /* 0x000ee20000000800 */
[----:B------:R-:W-:Y:S02]  /*0470*/  ISETP.GT.U32.AND P4, PT, R6, R5, PT ;  /* 0x000000050600720c */ /* 0x000fe40003f84070 */
[----:B------:R-:W-:-:S11]  /*0480*/  ISETP.GT.U32.AND P0, PT, R2, R11, PT ;  /* 0x0000000b0200720c */ /* 0x000fd60003f04070 */
[----:B------:R-:W-:Y:S02]  /*0490*/  @!P4 IMAD.IADD R5, R5, 0x1, -R6 ;  /* 0x000000010505c824 */ /* 0x000fe400078e0a06 */
[----:B------:R-:W-:Y:S01]  /*04a0*/  @!P0 IADD3 R11, PT, PT, R11, -R2, RZ ;  /* 0x800000020b0b8210 */ /* 0x000fe20007ffe0ff */
[----:B------:R-:W-:Y:S01]  /*04b0*/  @!P4 VIADD R10, R10, 0x1 ;  /* 0x000000010a0ac836 */ /* 0x000fe20000000000 */
[----:B------:R-:W-:Y:S02]  /*04c0*/  ISETP.NE.AND P4, PT, R9, RZ, PT ;  /* 0x000000ff0900720c */ /* 0x000fe40003f85270 */
[----:B------:R-:W-:Y:S02]  /*04d0*/  ISETP.GE.U32.AND P0, PT, R5, R6, PT ;  /* 0x000000060500720c */ /* 0x000fe40003f06070 */
[----:B------:R-:W-:Y:S01]  /*04e0*/  ISETP.GT.U32.AND P1, PT, R2, R11, PT ;  /* 0x0000000b0200720c */ /* 0x000fe20003f24070 */
[----:B---3--:R-:W-:-:S10]  /*04f0*/  IMAD R16, R16, R13, RZ ;  /* 0x0000000d10107224 */ /* 0x008fd400078e02ff */
[----:B------:R-:W-:Y:S02]  /*0500*/  @P0 IADD3 R10, PT, PT, R10, 0x1, RZ ;  /* 0x000000010a0a0810 */ /* 0x000fe40007ffe0ff */
[----:B------:R-:W-:Y:S02]  /*0510*/  @!P1 IMAD.IADD R11, R11, 0x1, -R2 ;  /* 0x000000010b0b9824 */ /* 0x000fe400078e0a02 */
[----:B------:R-:W-:Y:S01]  /*0520*/  MOV R0, R10 ;  /* 0x0000000a00007202 */ /* 0x000fe20000000f00 */
[----:B0-----:R-:W-:Y:S02]  /*0530*/  IMAD.U32 R10, RZ, RZ, UR4 ;  /* 0x00000004ff0a7e24 */ /* 0x001fe4000f8e00ff */
[----:B------:R-:W-:Y:S02]  /*0540*/  @!P3 IADD3 R11, PT, PT, -R11, RZ, RZ ;  /* 0x000000ff0b0bb210 */ /* 0x000fe40007ffe1ff */
[----:B------:R-:W-:Y:S01]  /*0550*/  @!P2 IMAD.MOV R0, RZ, RZ, -R0 ;  /* 0x000000ffff00a224 */ /* 0x000fe200078e0a00 */
[----:B-1----:R-:W-:-:S02]  /*0560*/  ISETP.GE.AND P0, PT, R7, R10, PT ;  /* 0x0000000a0700720c */ /* 0x002fc40003f06270 */
[----:B------:R-:W-:Y:S02]  /*0570*/  @!P4 LOP3.LUT R0, RZ, R9, RZ, 0x33, !PT ;  /* 0x00000009ff00c212 */ /* 0x000fe400078e33ff */
[----:B------:R-:W-:-:S05]  /*0580*/  @!P5 LOP3.LUT R11, RZ, R3, RZ, 0x33, !PT ;  /* 0x00000003ff0bd212 */ /* 0x000fca00078e33ff */
[----:B------:R-:W-:Y:S02]  /*0590*/  IMAD R0, R0, R3, R11 ;  /* 0x0000000300007224 */ /* 0x000fe400078e020b */
[----:B------:R-:W-:-:S04]  /*05a0*/  IMAD R3, R13, R10, RZ ;  /* 0x0000000a0d037224 */ /* 0x000fc800078e02ff */
[----:B------:R-:W-:Y:S01]  /*05b0*/  IMAD R0, R0, R3, RZ ;  /* 0x0000000300007224 */ /* 0x000fe200078e02ff */
[----:B--2---:R-:W-:Y:S06]  /*05c0*/  @P0 BRA `(.L_x_1) ;  /* 0x0000000c002c0947 */ /* 0x004fec0003800000 */
[----:B------:R-:W0:Y:S01]  /*05d0*/  LDC R2, c[0x0][0x360] ;  /* 0x0000d800ff027b82 */ /* 0x000e220000000800 */
[----:B------:R-:W-:Y:S01]  /*05e0*/  ISETP.GE.AND P0, PT, R13, 0x1, PT ;  /* 0x000000010d00780c */ /* 0x000fe20003f06270 */
[----:B------:R-:W-:-:S12]  /*05f0*/  BSSY.RECONVERGENT B1, `(.L_x_1) ;  /* 0x00000c8000017945 */ /* 0x000fd80003800200 */
[----:B------:R-:W-:Y:S05]  /*0600*/  @!P0 BRA `(.L_x_2) ;  /* 0x0000000800e08947 */ /* 0x000fea0003800000 */
[----:B------:R-:W-:Y:S01]  /*0610*/  BSSY.RECONVERGENT B2, `(.L_x_3) ;  /* 0x00000b6000027945 */ /* 0x000fe20003800200 */
[C---:B------:R-:W-:Y:S01]  /*0620*/  LOP3.LUT R3, R13.reuse, 0xf, RZ, 0xc0, !PT ;  /* 0x0000000f0d037812 */ /* 0x040fe200078ec0ff */
[----:B------:R-:W-:Y:S01]  /*0630*/  IMAD.MOV.U32 R8, RZ, RZ, -0x800000 ;  /* 0xff800000ff087424 */ /* 0x000fe200078e00ff */
[C---:B------:R-:W-:Y:S02]  /*0640*/  LOP3.LUT R4, R13.reuse, 0x7, RZ, 0xc0, !PT ;  /* 0x000000070d047812 */ /* 0x040fe400078ec0ff */
[C---:B------:R-:W-:Y:S02]  /*0650*/  LOP3.LUT R5, R13.reuse, 0x7ffffff0, RZ, 0xc0, !PT ;  /* 0x7ffffff00d057812 */ /* 0x040fe400078ec0ff */
[----:B------:R-:W-:Y:S02]  /*0660*/  LOP3.LUT R6, R13, 0x3, RZ, 0xc0, !PT ;  /* 0x000000030d067812 */ /* 0x000fe400078ec0ff */
[----:B------:R-:W-:-:S07]  /*0670*/  MOV R9, R7 ;  /* 0x0000000700097202 */ /* 0x000fce0000000f00 */
.L_x_9:
[----:B------:R-:W1:Y:S01]  /*0680*/  LDCU UR5, c[0x0][0x3b0] ;  /* 0x00007600ff0577ac */ /* 0x000e620008000800 */
[----:B------:R-:W-:Y:S01]  /*0690*/  CS2R R18, SRZ ;  /* 0x0000000000127805 */ /* 0x000fe2000001ff00 */
[----:B-1----:R-:W-:Y:S02]  /*06a0*/  UIADD3 UR4, UPT, UPT, UR5, -0x1, URZ ;  /* 0xffffffff05047890 */ /* 0x002fe4000fffe0ff */
[----:B------:R-:W-:Y:S02]  /*06b0*/  IMAD R17, R9, UR5, R0 ;  /* 0x0000000509117c24 */ /* 0x000fe4000f8e0200 */
[----:B------:R-:W-:-:S09]  /*06c0*/  UISETP.GE.U32.AND UP0, UPT, UR4, 0xf, UPT ;  /* 0x0000000f0400788c */ /* 0x000fd2000bf06070 */
[----:B------:R-:W-:Y:S05]  /*06d0*/  BRA.U !UP0, `(.L_x_4) ;  /* 0x0000000108f07547 */ /* 0x000fea000b800000 */
[----:B------:R-:W-:Y:S02]  /*06e0*/  HFMA2 R14, -RZ, RZ, 0, 0 ;  /* 0x00000000ff0e7431 */ /* 0x000fe400000001ff */
[----:B------:R-:W-:-:S07]  /*06f0*/  IMAD.MOV.U32 R18, RZ, RZ, RZ ;  /* 0x000000ffff127224 */ /* 0x000fce00078e00ff */
.L_x_5:
[----:B------:R-:W1:Y:S01]  /*0700*/  LDC.64 R12, c[0x0][0x380] ;  /* 0x0000e000ff0c7b82 */ /* 0x000e620000000a00 */
[----:B------:R-:W-:Y:S01]  /*0710*/  IADD3 R19, PT, PT, R17, R14, RZ ;  /* 0x0000000e11137210 */ /* 0x000fe20007ffe0ff */
[----:B------:R-:W-:-:S06]  /*0720*/  IMAD.IADD R15, R16, 0x1, R14 ;  /* 0x00000001100f7824 */ /* 0x000fcc00078e020e */
[----:B------:R-:W2:Y:S01]  /*0730*/  LDC.64 R10, c[0x0][0x388] ;  /* 0x0000e200ff0a7b82 */ /* 0x000ea20000000a00 */
[----:B-1----:R-:W-:-:S05]  /*0740*/  IMAD.WIDE.U32 R12, R15, 0x4, R12 ;  /* 0x000000040f0c7825 */ /* 0x002fca00078e000c */
[----:B------:R-:W3:Y:S01]  /*0750*/  LDG.E.CONSTANT R26, desc[UR8][R12.64+0x4] ;  /* 0x000004080c1a7981 */ /* 0x000ee2000c1e9900 */
[----:B--2---:R-:W-:-:S03]  /*0760*/  IMAD.WIDE R10, R19, 0x4, R10 ;  /* 0x00000004130a7825 */ /* 0x004fc600078e020a */
[----:B------:R-:W2:Y:S04]  /*0770*/  LDG.E.CONSTANT R21, desc[UR8][R12.64+0x8] ;  /* 0x000008080c157981 */ /* 0x000ea8000c1e9900 */
[----:B------:R-:W4:Y:S04]  /*0780*/  LDG.E.CONSTANT R19, desc[UR8][R12.64] ;  /* 0x000000080c137981 */ /* 0x000f28000c1e9900 */
[----:B------:R-:W4:Y:S04]  /*0790*/  LDG.E.CONSTANT R20, desc[UR8][R10.64] ;  /* 0x000000080a147981 */ /* 0x000f28000c1e9900 */
[----:B------:R-:W3:Y:S04]  /*07a0*/  LDG.E.CONSTANT R23, desc[UR8][R10.64+0x4] ;  /* 0x000004080a177981 */ /* 0x000ee8000c1e9900 */
[----:B------:R-:W2:Y:S04]  /*07b0*/  LDG.E.CONSTANT R22, desc[UR8][R10.64+0x8] ;  /* 0x000008080a167981 */ /* 0x000ea8000c1e9900 */
[----:B------:R-:W5:Y:S04]  /*07c0*/  LDG.E.CONSTANT R24, desc[UR8][R12.64+0xc] ;  /* 0x00000c080c187981 */ /* 0x000f68000c1e9900 */
[----:B------:R-:W5:Y:S04]  /*07d0*/  LDG.E.CONSTANT R15, desc[UR8][R10.64+0xc] ;  /* 0x00000c080a0f7981 */ /* 0x000f68000c1e9900 */
[----:B------:R-:W5:Y:S04]  /*07e0*/  LDG.E.CONSTANT R25, desc[UR8][R10.64+0x10] ;  /* 0x000010080a197981 */ /* 0x000f68000c1e9900 */
[----:B------:R-:W5:Y:S04]  /*07f0*/  LDG.E.CONSTANT R28, desc[UR8][R10.64+0x38] ;  /* 0x000038080a1c7981 */ /* 0x000f68000c1e9900 */
[----:B------:R-:W5:Y:S01]  /*0800*/  LDG.E.CONSTANT R27, desc[UR8][R10.64+0x3c] ;  /* 0x00003c080a1b7981 */ /* 0x000f62000c1e9900 */
[----:B----4-:R-:W-:-:S03]  /*0810*/  FFMA R19, R19, R20, R18 ;  /* 0x0000001413137223 */ /* 0x010fc60000000012 */
[----:B------:R-:W4:Y:S01]  /*0820*/  LDG.E.CONSTANT R18, desc[UR8][R12.64+0x10] ;  /* 0x000010080c127981 */ /* 0x000f22000c1e9900 */
[----:B---3--:R-:W-:-:S03]  /*0830*/  FFMA R26, R26, R23, R19 ;  /* 0x000000171a1a7223 */ /* 0x008fc60000000013 */
[----:B------:R-:W3:Y:S04]  /*0840*/  LDG.E.CONSTANT R19, desc[UR8][R12.64+0x14] ;  /* 0x000014080c137981 */ /* 0x000ee8000c1e9900 */
[----:B------:R-:W3:Y:S01]  /*0850*/  LDG.E.CONSTANT R20, desc[UR8][R10.64+0x14] ;  /* 0x000014080a147981 */ /* 0x000ee2000c1e9900 */
[----:B--2---:R-:W-:-:S03]  /*0860*/  FFMA R23, R21, R22, R26 ;  /* 0x0000001615177223 */ /* 0x004fc6000000001a */
[----:B------:R-:W2:Y:S01]  /*0870*/  LDG.E.CONSTANT R21, desc[UR8][R12.64+0x18] ;  /* 0x000018080c157981 */ /* 0x000ea2000c1e9900 */
[----:B-----5:R-:W-:-:S03]  /*0880*/  FFMA R15, R24, R15, R23 ;  /* 0x0000000f180f7223 */ /* 0x020fc60000000017 */
[----:B------:R-:W2:Y:S04]  /*0890*/  LDG.E.CONSTANT R22, desc[UR8][R10.64+0x18] ;  /* 0x000018080a167981 */ /* 0x000ea8000c1e9900 */
[----:B------:R-:W5:Y:S04]  /*08a0*/  LDG.E.CONSTANT R23, desc[UR8][R12.64+0x1c] ;  /* 0x00001c080c177981 */ /* 0x000f68000c1e9900 */
[----:B------:R-:W5:Y:S01]  /*08b0*/  LDG.E.CONSTANT R24, desc[UR8][R10.64+0x1c] ;  /* 0x00001c080a187981 */ /* 0x000f62000c1e9900 */
[----:B----4-:R-:W-:-:S03]  /*08c0*/  FFMA R26, R18, R25, R15 ;  /* 0x00000019121a7223 */ /* 0x010fc6000000000f */
[----:B------:R-:W4:Y:S04]  /*08d0*/  LDG.E.CONSTANT R15, desc[UR8][R12.64+0x20] ;  /* 0x000020080c0f7981 */ /* 0x000f28000c1e9900 */
[----:B------:R-:W4:Y:S01]  /*08e0*/  LDG.E.CONSTANT R18, desc[UR8][R10.64+0x20] ;  /* 0x000020080a127981 */ /* 0x000f22000c1e9900 */
[----:B---3--:R-:W-:-:S03]  /*08f0*/  FFMA R26, R19, R20, R26 ;  /* 0x00000014131a7223 */ /* 0x008fc6000000001a */
[----:B------:R-:W3:Y:S04]  /*0900*/  LDG.E.CONSTANT R19, desc[UR8][R12.64+0x24] ;  /* 0x000024080c137981 */ /* 0x000ee8000c1e9900 */
[----:B------:R-:W3:Y:S01]  /*0910*/  LDG.E.CONSTANT R20, desc[UR8][R10.64+0x24] ;  /* 0x000024080a147981 */ /* 0x000ee2000c1e9900 */
[----:B--2---:R-:W-:-:S03]  /*0920*/  FFMA R26, R21, R22, R26 ;  /* 0x00000016151a7223 */ /* 0x004fc6000000001a */
[----:B------:R-:W2:Y:S04]  /*0930*/  LDG.E.CONSTANT R22, desc[UR8][R12.64+0x28] ;  /* 0x000028080c167981 */ /* 0x000ea8000c1e9900 */
[----:B------:R-:W2:Y:S01]  /*0940*/  LDG.E.CONSTANT R21, desc[UR8][R10.64+0x28] ;  /* 0x000028080a157981 */ /* 0x000ea2000c1e9900 */
[----:B-----5:R-:W-:-:S03]  /*0950*/  FFMA R26, R23, R24, R26 ;  /* 0x00000018171a7223 */ /* 0x020fc6000000001a */
[----:B------:R-:W5:Y:S04]  /*0960*/  LDG.E.CONSTANT R23, desc[UR8][R12.64+0x2c] ;  /* 0x00002c080c177981 */ /* 0x000f68000c1e9900 */
[----:B------:R-:W5:Y:S04]  /*0970*/  LDG.E.CONSTANT R24, desc[UR8][R10.64+0x2c] ;  /* 0x00002c080a187981 */ /* 0x000f68000c1e9900 */
[----:B------:R-:W5:Y:S01]  /*0980*/  LDG.E.CONSTANT R25, desc[UR8][R10.64+0x34] ;  /* 0x000034080a197981 */ /* 0x000f62000c1e9900 */
[----:B----4-:R-:W-:-:S03]  /*0990*/  FFMA R26, R15, R18, R26 ;  /* 0x000000120f1a7223 */ /* 0x010fc6000000001a */
[----:B------:R-:W4:Y:S04]  /*09a0*/  LDG.E.CONSTANT R15, desc[UR8][R12.64+0x30] ;  /* 0x000030080c0f7981 */ /* 0x000f28000c1e9900 */
[----:B------:R-:W4:Y:S01]  /*09b0*/  LDG.E.CONSTANT R18, desc[UR8][R10.64+0x30] ;  /* 0x000030080a127981 */ /* 0x000f22000c1e9900 */
[----:B---3--:R-:W-:-:S03]  /*09c0*/  FFMA R29, R19, R20, R26 ;  /* 0x00000014131d7223 */ /* 0x008fc6000000001a */
[----:B------:R-:W3:Y:S04]  /*09d0*/  LDG.E.CONSTANT R20, desc[UR8][R12.64+0x34] ;  /* 0x000034080c147981 */ /* 0x000ee8000c1e9900 */
[----:B------:R-:W3:Y:S04]  /*09e0*/  LDG.E.CONSTANT R19, desc[UR8][R12.64+0x38] ;  /* 0x000038080c137981 */ /* 0x000ee8000c1e9900 */
[----:B------:R-:W3:Y:S01]  /*09f0*/  LDG.E.CONSTANT R26, desc[UR8][R12.64+0x3c] ;  /* 0x00003c080c1a7981 */ /* 0x000ee2000c1e9900 */
[----:B--2---:R-:W-:Y:S01]  /*0a00*/  FFMA R22, R22, R21, R29 ;  /* 0x0000001516167223 */ /* 0x004fe2000000001d */
[----:B------:R-:W-:-:S03]  /*0a10*/  VIADD R14, R14, 0x10 ;  /* 0x000000100e0e7836 */ /* 0x000fc60000000000 */
[----:B-----5:R-:W-:Y:S02]  /*0a20*/  FFMA R22, R23, R24, R22 ;  /* 0x0000001817167223 */ /* 0x020fe40000000016 */
[----:B------:R-:W-:Y:S02]  /*0a30*/  ISETP.NE.AND P0, PT, R14, R5, PT ;  /* 0x000000050e00720c */ /* 0x000fe40003f05270 */
[----:B----4-:R-:W-:-:S04]  /*0a40*/  FFMA R15, R15, R18, R22 ;  /* 0x000000120f0f7223 */ /* 0x010fc80000000016 */
[----:B---3--:R-:W-:-:S04]  /*0a50*/  FFMA R20, R20, R25, R15 ;  /* 0x0000001914147223 */ /* 0x008fc8000000000f */
[----:B------:R-:W-:-:S04]  /*0a60*/  FFMA R19, R19, R28, R20 ;  /* 0x0000001c13137223 */ /* 0x000fc80000000014 */
[----:B------:R-:W-:Y:S01]  /*0a70*/  FFMA R18, R26, R27, R19 ;  /* 0x0000001b1a127223 */ /* 0x000fe20000000013 */
[----:B------:R-:W-:Y:S06]  /*0a80*/  @P0 BRA `(.L_x_5) ;  /* 0xfffffffc001c0947 */ /* 0x000fec000383ffff */
[----:B------:R-:W-:-:S07]  /*0a90*/  MOV R19, R5 ;  /* 0x0000000500137202 */ /* 0x000fce0000000f00 */
.L_x_4:
[----:B------:R-:W-:-:S13]  /*0aa0*/  ISETP.NE.AND P0, PT, R3, RZ, PT ;  /* 0x000000ff0300720c */ /* 0x000fda0003f05270 */
[----:B------:R-:W-:Y:S05]  /*0ab0*/  @!P0 BRA `(.L_x_6) ;  /* 0x0000000400748947 */ /* 0x000fea0003800000 */
[----:B------:R-:W-:Y:S01]  /*0ac0*/  VIADD R10, R3, 0xffffffff ;  /* 0xffffffff030a7836 */ /* 0x000fe20000000000 */
[----:B------:R-:W-:-:S04]  /*0ad0*/  ISETP.NE.AND P1, PT, R4, RZ, PT ;  /* 0x000000ff0400720c */ /* 0x000fc80003f25270 */
[----:B------:R-:W-:-:S13]  /*0ae0*/  ISETP.GE.U32.AND P0, PT, R10, 0x7, PT ;  /* 0x000000070a00780c */ /* 0x000fda0003f06070 */
[----:B------:R-:W-:Y:S05]  /*0af0*/  @!P0 BRA `(.L_x_7) ;  /* 0x0000000000908947 */ /* 0x000fea0003800000 */
[----:B------:R-:W1:Y:S01]  /*0b00*/  LDC.64 R14, c[0x0][0x380] ;  /* 0x0000e000ff0e7b82 */ /* 0x000e620000000a00 */
[CC--:B------:R-:W-:Y:S01]  /*0b10*/  IADD3 R21, PT, PT, R16.reuse, R19.reuse, RZ ;  /* 0x0000001310157210 */ /* 0x0c0fe20007ffe0ff */
[----:B------:R-:W-:Y:S01]  /*0b20*/  IMAD.IADD R23, R17, 0x1, R19 ;  /* 0x0000000111177824 */ /* 0x000fe200078e0213 */
[----:B------:R-:W-:-:S05]  /*0b30*/  IADD3 R20, P0, PT, R16, R19, RZ ;  /* 0x0000001310147210 */ /* 0x000fca0007f1e0ff */
[----:B------:R-:W2:Y:S08]  /*0b40*/  LDC.64 R12, c[0x0][0x388] ;  /* 0x0000e200ff0c7b82 */ /* 0x000eb00000000a00 */
[----:B------:R-:W3:Y:S01]  /*0b50*/  LDC.64 R10, c[0x0][0x380] ;  /* 0x0000e000ff0a7b82 */ /* 0x000ee20000000a00 */
[----:B-1----:R-:W-:Y:S01]  /*0b60*/  IMAD.WIDE.U32 R14, R21, 0x4, R14 ;  /* 0x00000004150e7825 */ /* 0x002fe200078e000e */
[----:B------:R-:W-:-:S05]  /*0b70*/  IADD3.X R21, PT, PT, RZ, RZ, RZ, P0, !PT ;  /* 0x000000ffff157210 */ /* 0x000fca00007fe4ff */
[----:B------:R-:W4:Y:S01]  /*0b80*/  LDG.E.CONSTANT R15, desc[UR8][R14.64] ;  /* 0x000000080e0f7981 */ /* 0x000f22000c1e9900 */
[----:B--2---:R-:W-:-:S05]  /*0b90*/  IMAD.WIDE R12, R23, 0x4, R12 ;  /* 0x00000004170c7825 */ /* 0x004fca00078e020c */
[----:B------:R-:W4:Y:S01]  /*0ba0*/  LDG.E.CONSTANT R22, desc[UR8][R12.64] ;  /* 0x000000080c167981 */ /* 0x000f22000c1e9900 */
[----:B---3--:R-:W-:-:S03]  /*0bb0*/  LEA R10, P0, R20, R10, 0x2 ;  /* 0x0000000a140a7211 */ /* 0x008fc600078010ff */
[----:B------:R-:W2:Y:S01]  /*0bc0*/  LDG.E.CONSTANT R24, desc[UR8][R12.64+0x4] ;  /* 0x000004080c187981 */ /* 0x000ea2000c1e9900 */
[----:B------:R-:W-:-:S03]  /*0bd0*/  LEA.HI.X R11, R20, R11, R21, 0x2, P0 ;  /* 0x0000000b140b7211 */ /* 0x000fc600000f1415 */
[----:B------:R-:W3:Y:S04]  /*0be0*/  LDG.E.CONSTANT R26, desc[UR8][R12.64+0x14] ;  /* 0x000014080c1a7981 */ /* 0x000ee8000c1e9900 */
[----:B------:R-:W2:Y:S04]  /*0bf0*/  LDG.E.CONSTANT R25, desc[UR8][R10.64+0x4] ;  /* 0x000004080a197981 */ /* 0x000ea8000c1e9900 */
[----:B------:R-:W5:Y:S04]  /*0c00*/  LDG.E.CONSTANT R20, desc[UR8][R12.64+0x8] ;  /* 0x000008080c147981 */ /* 0x000f68000c1e9900 */
[----:B------:R-:W5:Y:S04]  /*0c10*/  LDG.E.CONSTANT R21, desc[UR8][R10.64+0x8] ;  /* 0x000008080a157981 */ /* 0x000f68000c1e9900 */
[----:B------:R-:W3:Y:S04]  /*0c20*/  LDG.E.CONSTANT R23, desc[UR8][R10.64+0xc] ;  /* 0x00000c080a177981 */ /* 0x000ee8000c1e9900 */
[----:B------:R-:W3:Y:S04]  /*0c30*/  LDG.E.CONSTANT R14, desc[UR8][R10.64+0x18] ;  /* 0x000018080a0e7981 */ /* 0x000ee8000c1e9900 */
[----:B------:R-:W3:Y:S04]  /*0c40*/  LDG.E.CONSTANT R27, desc[UR8][R12.64+0x18] ;  /* 0x000018080c1b7981 */ /* 0x000ee8000c1e9900 */
[----:B------:R-:W3:Y:S01]  /*0c50*/  LDG.E.CONSTANT R29, desc[UR8][R12.64+0x1c] ;  /* 0x00001c080c1d7981 */ /* 0x000ee2000c1e9900 */
[----:B----4-:R-:W-:-:S03]  /*0c60*/  FFMA R22, R15, R22, R18 ;  /* 0x000000160f167223 */ /* 0x010fc60000000012 */
[----:B------:R-:W3:Y:S04]  /*0c70*/  LDG.E.CONSTANT R18, desc[UR8][R12.64+0xc] ;  /* 0x00000c080c127981 */ /* 0x000ee8000c1e9900 */
[----:B------:R-:W4:Y:S01]  /*0c80*/  LDG.E.CONSTANT R15, desc[UR8][R10.64+0x14] ;  /* 0x000014080a0f7981 */ /* 0x000f22000c1e9900 */
[----:B--2---:R-:W-:-:S03]  /*0c90*/  FFMA R28, R25, R24, R22 ;  /* 0x00000018191c7223 */ /* 0x004fc60000000016 */
[----:B------:R-:W2:Y:S04]  /*0ca0*/  LDG.E.CONSTANT R25, desc[UR8][R12.64+0x10] ;  /* 0x000010080c197981 */ /* 0x000ea8000c1e9900 */
[----:B------:R-:W2:Y:S04]  /*0cb0*/  LDG.E.CONSTANT R22, desc[UR8][R10.64+0x10] ;  /* 0x000010080a167981 */ /* 0x000ea8000c1e9900 */
[----:B------:R-:W4:Y:S01]  /*0cc0*/  LDG.E.CONSTANT R24, desc[UR8][R10.64+0x1c] ;  /* 0x00001c080a187981 */ /* 0x000f22000c1e9900 */
[----:B-----5:R-:W-:Y:S01]  /*0cd0*/  FFMA R20, R21, R20, R28 ;  /* 0x0000001415147223 */ /* 0x020fe2000000001c */
[----:B------:R-:W-:-:S03]  /*0ce0*/  VIADD R19, R19, 0x8 ;  /* 0x0000000813137836 */ /* 0x000fc60000000000 */
[----:B---3--:R-:W-:-:S04]  /*0cf0*/  FFMA R23, R23, R18, R20 ;  /* 0x0000001217177223 */ /* 0x008fc80000000014 */
[----:B--2---:R-:W-:-:S04]  /*0d00*/  FFMA R22, R22, R25, R23 ;  /* 0x0000001916167223 */ /* 0x004fc80000000017 */
[----:B----4-:R-:W-:-:S04]  /*0d10*/  FFMA R15, R15, R26, R22 ;  /* 0x0000001a0f0f7223 */ /* 0x010fc80000000016 */
[----:B------:R-:W-:-:S04]  /*0d20*/  FFMA R15, R14, R27, R15 ;  /* 0x0000001b0e0f7223 */ /* 0x000fc8000000000f */
[----:B------:R-:W-:-:S07]  /*0d30*/  FFMA R18, R24, R29, R15 ;  /* 0x0000001d18127223 */ /* 0x000fce000000000f */
.L_x_7:
[----:B------:R-:W-:Y:S05]  /*0d40*/  @!P1 BRA `(.L_x_6) ;  /* 0x0000000000d09947 */ /* 0x000fea0003800000 */
[----:B------:R-:W-:Y:S02]  /*0d50*/  IADD3 R10, PT, PT, R4, -0x1, RZ ;  /* 0xffffffff040a7810 */ /* 0x000fe40007ffe0ff */
[----:B------:R-:W-:Y:S02]  /*0d60*/  ISETP.NE.AND P1, PT, R6, RZ, PT ;  /* 0x000000ff0600720c */ /* 0x000fe40003f25270 */
[----:B------:R-:W-:-:S13]  /*0d70*/  ISETP.GE.U32.AND P0, PT, R10, 0x3, PT ;  /* 0x000000030a00780c */ /* 0x000fda0003f06070 */
[----:B------:R-:W-:Y:S05]  /*0d80*/  @!P0 BRA `(.L_x_8) ;  /* 0x0000000000608947 */ /* 0x000fea0003800000 */
[----:B------:R-:W1:Y:S01]  /*0d90*/  LDC.64 R12, c[0x0][0x380] ;  /* 0x0000e000ff0c7b82 */ /* 0x000e620000000a00 */
[C---:B------:R-:W-:Y:S01]  /*0da0*/  IMAD.IADD R21, R16.reuse, 0x1, R19 ;  /* 0x0000000110157824 */ /* 0x040fe200078e0213 */
[-C--:B------:R-:W-:Y:S02]  /*0db0*/  IADD3 R20, P0, PT, R16, R19.reuse, RZ ;  /* 0x0000001310147210 */ /* 0x080fe40007f1e0ff */
[----:B------:R-:W-:-:S04]  /*0dc0*/  IADD3 R23, PT, PT, R17, R19, RZ ;  /* 0x0000001311177210 */ /* 0x000fc80007ffe0ff */
[----:B------:R-:W2:Y:S08]  /*0dd0*/  LDC.64 R10, c[0x0][0x380] ;  /* 0x0000e000ff0a7b82 */ /* 0x000eb00000000a00 */
[----:B------:R-:W3:Y:S01]  /*0de0*/  LDC.64 R14, c[0x0][0x388] ;  /* 0x0000e200ff0e7b82 */ /* 0x000ee20000000a00 */
[----:B-1----:R-:W-:-:S04]  /*0df0*/  IMAD.WIDE.U32 R12, R21, 0x4, R12 ;  /* 0x00000004150c7825 */ /* 0x002fc800078e000c */
[----:B------:R-:W-:Y:S02]  /*0e00*/  IMAD.X R21, RZ, RZ, RZ, P0 ;  /* 0x000000ffff157224 */ /* 0x000fe400000e06ff */
[----:B------:R-:W4:Y:S01]  /*0e10*/  LDG.E.CONSTANT R13, desc[UR8][R12.64] ;  /* 0x000000080c0d7981 */ /* 0x000f22000c1e9900 */
[----:B--2---:R-:W-:-:S04]  /*0e20*/  LEA R10, P0, R20, R10, 0x2 ;  /* 0x0000000a140a7211 */ /* 0x004fc800078010ff */
[----:B------:R-:W-:Y:S01]  /*0e30*/  LEA.HI.X R11, R20, R11, R21, 0x2, P0 ;  /* 0x0000000b140b7211 */ /* 0x000fe200000f1415 */
[----:B---3--:R-:W-:-:S04]  /*0e40*/  IMAD.WIDE R14, R23, 0x4, R14 ;  /* 0x00000004170e7825 */ /* 0x008fc800078e020e */
[----:B------:R-:W2:Y:S04]  /*0e50*/  LDG.E.CONSTANT R21, desc[UR8][R10.64+0x4] ;  /* 0x000004080a157981 */ /* 0x000ea8000c1e9900 */
[----:B------:R-:W4:Y:S04]  /*0e60*/  LDG.E.CONSTANT R20, desc[UR8][R14.64] ;  /* 0x000000080e147981 */ /* 0x000f28000c1e9900 */
[----:B------:R-:W2:Y:S04]  /*0e70*/  LDG.E.CONSTANT R22, desc[UR8][R14.64+0x4] ;  /* 0x000004080e167981 */ /* 0x000ea8000c1e9900 */
[----:B------:R-:W3:Y:S04]  /*0e80*/  LDG.E.CONSTANT R24, desc[UR8][R14.64+0x8] ;  /* 0x000008080e187981 */ /* 0x000ee8000c1e9900 */
[----:B------:R-:W3:Y:S04]  /*0e90*/  LDG.E.CONSTANT R23, desc[UR8][R10.64+0x8] ;  /* 0x000008080a177981 */ /* 0x000ee8000c1e9900 */
[----:B------:R-:W5:Y:S04]  /*0ea0*/  LDG.E.CONSTANT R26, desc[UR8][R14.64+0xc] ;  /* 0x00000c080e1a7981 */ /* 0x000f68000c1e9900 */
[----:B------:R-:W5:Y:S01]  /*0eb0*/  LDG.E.CONSTANT R25, desc[UR8][R10.64+0xc] ;  /* 0x00000c080a197981 */ /* 0x000f62000c1e9900 */
[----:B------:R-:W-:Y:S01]  /*0ec0*/  IADD3 R19, PT, PT, R19, 0x4, RZ ;  /* 0x0000000413137810 */ /* 0x000fe20007ffe0ff */
[----:B----4-:R-:W-:-:S04]  /*0ed0*/  FFMA R20, R13, R20, R18 ;  /* 0x000000140d147223 */ /* 0x010fc80000000012 */
[----:B--2---:R-:W-:-:S04]  /*0ee0*/  FFMA R20, R21, R22, R20 ;  /* 0x0000001615147223 */ /* 0x004fc80000000014 */
[----:B---3--:R-:W-:-:S04]  /*0ef0*/  FFMA R20, R23, R24, R20 ;  /* 0x0000001817147223 */ /* 0x008fc80000000014 */
[----:B-----5:R-:W-:-:S07]  /*0f00*/  FFMA R18, R25, R26, R20 ;  /* 0x0000001a19127223 */ /* 0x020fce0000000014 */
.L_x_8:
[----:B------:R-:W-:Y:S05]  /*0f10*/  @!P1 BRA `(.L_x_6) ;  /* 0x00000000005c9947 */ /* 0x000fea0003800000 */
[----:B------:R-:W1:Y:S01]  /*0f20*/  LDC.64 R12, c[0x0][0x380] ;  /* 0x0000e000ff0c7b82 */ /* 0x000e620000000a00 */
[----:B------:R-:W-:Y:S01]  /*0f30*/  IMAD.IADD R15, R16, 0x1, R19 ;  /* 0x00000001100f7824 */ /* 0x000fe200078e0213 */
[----:B------:R-:W-:-:S06]  /*0f40*/  IADD3 R17, PT, PT, R17, R19, RZ ;  /* 0x0000001311117210 */ /* 0x000fcc0007ffe0ff */
[----:B------:R-:W2:Y:S01]  /*0f50*/  LDC.64 R10, c[0x0][0x388] ;  /* 0x0000e200ff0a7b82 */ /* 0x000ea20000000a00 */
[----:B-1----:R-:W-:-:S06]  /*0f60*/  IMAD.WIDE.U32 R12, R15, 0x4, R12 ;  /* 0x000000040f0c7825 */ /* 0x002fcc00078e000c */
[----:B------:R-:W3:Y:S01]  /*0f70*/  LDG.E.CONSTANT R13, desc[UR8][R12.64] ;  /* 0x000000080c0d7981 */ /* 0x000ee2000c1e9900 */
[----:B--2---:R-:W-:-:S05]  /*0f80*/  IMAD.WIDE R10, R17, 0x4, R10 ;  /* 0x00000004110a7825 */ /* 0x004fca00078e020a */
[----:B------:R-:W3:Y:S01]  /*0f90*/  LDG.E.CONSTANT R14, desc[UR8][R10.64] ;  /* 0x000000080a0e7981 */ /* 0x000ee2000c1e9900 */
[----:B------:R-:W-:Y:S01]  /*0fa0*/  ISETP.NE.AND P0, PT, R6, 0x1, PT ;  /* 0x000000010600780c */ /* 0x000fe20003f05270 */
[----:B---3--:R-:W-:-:S12]  /*0fb0*/  FFMA R18, R13, R14, R18 ;  /* 0x0000000e0d127223 */ /* 0x008fd80000000012 */
[----:B------:R-:W-:Y:S05]  /*0fc0*/  @!P0 BRA `(.L_x_6) ;  /* 0x0000000000308947 */ /* 0x000fea0003800000 */
[----:B------:R-:W1:Y:S01]  /*0fd0*/  LDC.64 R12, c[0x0][0x380] ;  /* 0x0000e000ff0c7b82 */ /* 0x000e620000000a00 */
[----:B------:R-:W-:Y:S02]  /*0fe0*/  IADD3 R14, P1, PT, R16, R19, RZ ;  /* 0x00000013100e7210 */ /* 0x000fe40007f3e0ff */
[----:B------:R-:W-:-:S03]  /*0ff0*/  ISETP.NE.AND P0, PT, R6, 0x2, PT ;  /* 0x000000020600780c */ /* 0x000fc60003f05270 */
[----:B------:R-:W-:-:S10]  /*1000*/  IMAD.X R15, RZ, RZ, RZ, P1 ;  /* 0x000000ffff0f7224 */ /* 0x000fd400008e06ff */
[----:B------:R-:W2:Y:S01]  /*1010*/  @P0 LDG.E.CONSTANT R19, desc[UR8][R10.64+0x8] ;  /* 0x000008080a130981 */ /* 0x000ea2000c1e9900 */
[----:B-1----:R-:W-:-:S04]  /*1020*/  LEA R12, P1, R14, R12, 0x2 ;  /* 0x0000000c0e0c7211 */ /* 0x002fc800078210ff */
[----:B------:R-:W-:Y:S02]  /*1030*/  LEA.HI.X R13, R14, R13, R15, 0x2, P1 ;  /* 0x0000000d0e0d7211 */ /* 0x000fe400008f140f */
[----:B------:R-:W3:Y:S04]  /*1040*/  LDG.E.CONSTANT R14, desc[UR8][R10.64+0x4] ;  /* 0x000004080a0e7981 */ /* 0x000ee8000c1e9900 */
[----:B------:R-:W3:Y:S04]  /*1050*/  LDG.E.CONSTANT R15, desc[UR8][R12.64+0x4] ;  /* 0x000004080c0f7981 */ /* 0x000ee8000c1e9900 */
[----:B------:R-:W2:Y:S01]  /*1060*/  @P0 LDG.E.CONSTANT R17, desc[UR8][R12.64+0x8] ;  /* 0x000008080c110981 */ /* 0x000ea2000c1e9900 */
[----:B---3--:R-:W-:-:S04]  /*1070*/  FFMA R18, R15, R14, R18 ;  /* 0x0000000e0f127223 */ /* 0x008fc80000000012 */
[----:B--2---:R-:W-:-:S07]  /*1080*/  @P0 FFMA R18, R17, R19, R18 ;  /* 0x0000001311120223 */ /* 0x004fce0000000012 */
.L_x_6:
[----:B------:R-:W1:Y:S01]  /*1090*/  S2UR UR5, SR_CgaCtaId ;  /* 0x00000000000579c3 */ /* 0x000e620000008800 */
[----:B------:R-:W2:Y:S01]  /*10a0*/  LDCU UR6, c[0x0][0x3b4] ;  /* 0x00007680ff0677ac */ /* 0x000ea20008000800 */
[----:B------:R-:W-:Y:S01]  /*10b0*/  UMOV UR4, 0x400 ;  /* 0x0000040000047882 */ /* 0x000fe20000000000 */
[----:B------:R-:W3:Y:S01]  /*10c0*/  LDCU UR7, c[0x0][0x3ac] ;  /* 0x00007580ff0777ac */ /* 0x000ee20008000800 */
[----:B------:R-:W-:Y:S01]  /*10d0*/  UIADD3 UR4, UPT, UPT, UR4, 0x10, URZ ;  /* 0x0000001004047890 */ /* 0x000fe2000fffe0ff */
[----:B--2---:R-:W-:-:S03]  /*10e0*/  FMUL R11, R18, UR6 ;  /* 0x00000006120b7c20 */ /* 0x004fc60008400000 */
[----:B-1----:R-:W-:Y:S01]  /*10f0*/  ULEA UR4, UR5, UR4, 0x18 ;  /* 0x0000000405047291 */ /* 0x002fe2000f8ec0ff */
[----:B---3--:R-:W-:Y:S02]  /*1100*/  MOV R10, UR7 ;  /* 0x00000007000a7c02 */ /* 0x008fe40008000f00 */
[----:B------:R-:W-:-:S03]  /*1110*/  FMNMX R8, R11, R8, !PT ;  /* 0x000000080b087209 */ /* 0x000fc60007800000 */
[----:B------:R-:W-:Y:S01]  /*1120*/  LEA R12, R9, UR4, 0x2 ;  /* 0x00000004090c7c11 */ /* 0x000fe2000f8e10ff */
[----:B0-----:R-:W-:-:S04]  /*1130*/  IMAD.IADD R9, R2, 0x1, R9 ;  /* 0x0000000102097824 */ /* 0x001fc800078e0209 */
[----:B------:R1:W-:Y:S01]  /*1140*/  STS [R12], R11 ;  /* 0x0000000b0c007388 */ /* 0x0003e20000000800 */
[----:B------:R-:W-:-:S13]  /*1150*/  ISETP.GE.AND P0, PT, R9, R10, PT ;  /* 0x0000000a0900720c */ /* 0x000fda0003f06270 */
[----:B-1----:R-:W-:Y:S05]  /*1160*/  @!P0 BRA `(.L_x_9) ;  /* 0xfffffff400448947 */ /* 0x002fea000383ffff */
[----:B------:R-:W-:Y:S05]  /*1170*/  BSYNC.RECONVERGENT B2 ;  /* 0x0000000000027941 */ /* 0x000fea0003800200 */
.L_x_3:
[----:B------:R-:W-:Y:S05]  /*1180*/  BRA `(.L_x_10) ;  /* 0x0000000000387947 */ /* 0x000fea0003800000 */
.L_x_2:
[----:B------:R-:W1:Y:S01]  /*1190*/  S2R R4, SR_CgaCtaId ;  /* 0x0000000000047919 */ /* 0x000e620000008800 */
[----:B------:R-:W2:Y:S01]  /*11a0*/  LDCU UR4, c[0x0][0x3b4] ;  /* 0x00007680ff0477ac */ /* 0x000ea20008000800 */
[----:B------:R-:W-:Y:S01]  /*11b0*/  MOV R3, 0x400 ;  /* 0x0000040000037802 */ /* 0x000fe20000000f00 */
[----:B------:R-:W-:Y:S01]  /*11c0*/  IMAD.MOV.U32 R8, RZ, RZ, -0x800000 ;  /* 0xff800000ff087424 */ /* 0x000fe200078e00ff */
[----:B------:R-:W-:Y:S02]  /*11d0*/  MOV R5, R7 ;  /* 0x0000000700057202 */ /* 0x000fe40000000f00 */
[----:B------:R-:W-:-:S04]  /*11e0*/  IADD3 R3, PT, PT, R3, 0x10, RZ ;  /* 0x0000001003037810 */ /* 0x000fc80007ffe0ff */
[----:B-1----:R-:W-:Y:S01]  /*11f0*/  LEA R6, R4, R3, 0x18 ;  /* 0x0000000304067211 */ /* 0x002fe200078ec0ff */
[----:B--2---:R-:W-:-:S07]  /*1200*/  FMUL R3, RZ, UR4 ;  /* 0x00000004ff037c20 */ /* 0x004fce0008400000 */
.L_x_11:
[----:B------:R-:W-:Y:S01]  /*1210*/  IMAD R4, R5, 0x4, R6 ;  /* 0x0000000405047824 */ /* 0x000fe200078e0206 */
[----:B0-----:R-:W-:Y:S02]  /*1220*/  IADD3 R5, PT, PT, R2, R5, RZ ;  /* 0x0000000502057210 */ /* 0x001fe40007ffe0ff */
[----:B------:R-:W-:Y:S02]  /*1230*/  FMNMX R8, R3, R8, !PT ;  /* 0x0000000803087209 */ /* 0x000fe40007800000 */
[----:B------:R1:W-:Y:S01]  /*1240*/  STS [R4], R3 ;  /* 0x0000000304007388 */ /* 0x0003e20000000800 */
[----:B------:R-:W-:-:S13]  /*1250*/  ISETP.GE.AND P0, PT, R5, R10, PT ;  /* 0x0000000a0500720c */ /* 0x000fda0003f06270 */
[----:B-1----:R-:W-:Y:S05]  /*1260*/  @!P0 BRA `(.L_x_11) ;  /* 0xfffffffc00e88947 */ /* 0x002fea000383ffff */
.L_x_10:
[----:B------:R-:W-:Y:S05]  /*1270*/  BSYNC.RECONVERGENT B1 ;  /* 0x0000000000017941 */ /* 0x000fea0003800200 */
.L_x_1:
[----:B------:R-:W-:Y:S05]  /*1280*/  BSYNC.RECONVERGENT B0 ;  /* 0x0000000000007941 */ /* 0x000fea0003800200 */
.L_x_0:
[----:B------:R-:W0:Y:S01]  /*1290*/  S2R R2, SR_LANEID ;  /* 0x0000000000027919 */ /* 0x000e220000000000 */
[----:B------:R-:W-:Y:S01]  /*12a0*/  VOTEU.ANY UR4, UPT, PT ;  /* 0x0000000000047886 */ /* 0x000fe200038e0100 */
[C---:B------:R-:W-:Y:S01]  /*12b0*/  ISETP.NE.AND P0, PT, R7.reuse, RZ, PT ;  /* 0x000000ff0700720c */ /* 0x040fe20003f05270 */
[----:B------:R-:W-:Y:S01]  /*12c0*/  UFLO.U32 UR4, UR4 ;  /* 0x00000004000472bd */ /* 0x000fe200080e0000 */
[----:B------:R-:W1:Y:S01]  /*12d0*/  S2R R5, SR_CgaCtaId ;  /* 0x0000000000057919 */ /* 0x000e620000008800 */
[----:B------:R-:W-:Y:S01]  /*12e0*/  CREDUX.MAX.S32 UR5, R8 ;  /* 0x00000000080572cc */ /* 0x000fe20000000200 */
[----:B------:R-:W-:Y:S01]  /*12f0*/  BSSY.RECONVERGENT B0, `(.L_x_12) ;  /* 0x0000026000007945 */ /* 0x000fe20003800200 */
[C---:B------:R-:W-:Y:S01]  /*1300*/  ISETP.GE.AND P1, PT, R7.reuse, R10, PT ;  /* 0x0000000a0700720c */ /* 0x040fe20003f26270 */
[----:B------:R-:W-:Y:S01]  /*1310*/  HFMA2 R9, -RZ, RZ, 0, 0 ;  /* 0x00000000ff097431 */ /* 0x000fe200000001ff */
[----:B------:R-:W-:-:S06]  /*1320*/  ISETP.NE.AND P3, PT, R7, RZ, PT ;  /* 0x000000ff0700720c */ /* 0x000fcc0003f65270 */
[----:B------:R-:W-:-:S03]  /*1330*/  @!P0 MOV R6, 0xff800000 ;  /* 0xff80000000068802 */ /* 0x000fc60000000f00 */
[----:B------:R-:W-:Y:S01]  /*1340*/  IMAD.U32 R4, RZ, RZ, UR5 ;  /* 0x00000005ff047e24 */ /* 0x000fe2000f8e00ff */
[----:B0-----:R-:W-:Y:S02]  /*1350*/  ISETP.EQ.U32.AND P2, PT, R2, UR4, PT ;  /* 0x0000000402007c0c */ /* 0x001fe4000bf42070 */
[----:B------:R-:W-:-:S04]  /*1360*/  MOV R2, 0x400 ;  /* 0x0000040000027802 */ /* 0x000fc80000000f00 */
[----:B-1----:R-:W-:-:S05]  /*1370*/  LEA R3, R5, R2, 0x18 ;  /* 0x0000000205037211 */ /* 0x002fca00078ec0ff */
[----:B------:R0:W-:Y:S01]  /*1380*/  @!P0 STS [R3], R6 ;  /* 0x0000000603008388 */ /* 0x0001e20000000800 */
[----:B------:R-:W-:Y:S06]  /*1390*/  BAR.SYNC.DEFER_BLOCKING 0x0 ;  /* 0x0000000000007b1d */ /* 0x000fec0000010000 */
[----:B------:R0:W-:Y:S02]  /*13a0*/  @P2 ATOMS.MAX.S32 RZ, [R3], R4 ;  /* 0x0000000403ff238c */ /* 0x0001e40001000200 */
[----:B------:R-:W-:Y:S06]  /*13b0*/  BAR.SYNC.DEFER_BLOCKING 0x0 ;  /* 0x0000000000007b1d */ /* 0x000fec0000010000 */
[----:B------:R-:W-:Y:S05]  /*13c0*/  @P1 BRA `(.L_x_13) ;  /* 0x0000000000601947 */ /* 0x000fea0003800000 */
[----:B0-----:R0:W1:Y:S01]  /*13d0*/  LDS R4, [R3] ;  /* 0x0000000003047984 */ /* 0x0010620000000800 */
[----:B------:R-:W2:Y:S01]  /*13e0*/  LDC R14, c[0x0][0x360] ;  /* 0x0000d800ff0e7b82 */ /* 0x000ea20000000800 */
[----:B------:R-:W-:Y:S01]  /*13f0*/  IADD3 R6, PT, PT, R2, 0x10, RZ ;  /* 0x0000001002067810 */ /* 0x000fe20007ffe0ff */
[----:B------:R-:W-:Y:S01]  /*1400*/  IMAD.MOV.U32 R9, RZ, RZ, RZ ;  /* 0x000000ffff097224 */ /* 0x000fe200078e00ff */
[----:B------:R-:W-:Y:S01]  /*1410*/  MOV R11, R7 ;  /* 0x00000007000b7202 */ /* 0x000fe20000000f00 */
[----:B------:R-:W-:Y:S01]  /*1420*/  IMAD.MOV.U32 R15, RZ, RZ, 0x437c0000 ;  /* 0x437c0000ff0f7424 */ /* 0x000fe200078e00ff */
[----:B------:R-:W-:Y:S02]  /*1430*/  MOV R18, 0x3bbb989d ;  /* 0x3bbb989d00127802 */ /* 0x000fe40000000f00 */
[----:B0-----:R-:W-:-:S07]  /*1440*/  LEA R20, R5, R6, 0x18 ;  /* 0x0000000605147211 */ /* 0x001fce00078ec0ff */
.L_x_14:
[----:B---3--:R-:W-:Y:S01]  /*1450*/  LEA R6, R11, R20, 0x2 ;  /* 0x000000140b067211 */ /* 0x008fe200078e10ff */
[----:B--2---:R-:W-:-:S04]  /*1460*/  IMAD.IADD R11, R14, 0x1, R11 ;  /* 0x000000010e0b7824 */ /* 0x004fc800078e020b */
[----:B------:R-:W1:Y:S01]  /*1470*/  LDS R13, [R6] ;  /* 0x00000000060d7984 */ /* 0x000e620000000800 */
[----:B------:R-:W-:Y:S01]  /*1480*/  ISETP.GE.AND P0, PT, R11, R10, PT ;  /* 0x0000000a0b00720c */ /* 0x000fe20003f06270 */
[----:B-1----:R-:W-:-:S04]  /*1490*/  FADD R13, -R4, R13 ;  /* 0x0000000d040d7221 */ /* 0x002fc80000000100 */
[----:B------:R-:W-:-:S04]  /*14a0*/  FFMA.SAT R8, R13, R18, 0.5 ;  /* 0x3f0000000d087423 */ /* 0x000fc80000002012 */
[----:B------:R-:W-:-:S04]  /*14b0*/  FFMA.RM R8, R8, R15, 12582913 ;  /* 0x4b40000108087423 */ /* 0x000fc8000000400f */
[C---:B------:R-:W-:Y:S01]  /*14c0*/  FADD R12, R8.reuse, -12583039 ;  /* 0xcb40007f080c7421 */ /* 0x040fe20000000000 */
[----:B------:R-:W-:-:S03]  /*14d0*/  SHF.L.U32 R8, R8, 0x17, RZ ;  /* 0x0000001708087819 */ /* 0x000fc600000006ff */
[----:B------:R-:W-:-:S04]  /*14e0*/  FFMA R12, R13, 1.4426950216293334961, -R12 ;  /* 0x3fb8aa3b0d0c7823 */ /* 0x000fc8000000080c */
[----:B------:R-:W-:-:S04]  /*14f0*/  FFMA R12, R13, 1.925963033500011079e-08, R12 ;  /* 0x32a570600d0c7823 */ /* 0x000fc8000000000c */
[----:B------:R-:W0:Y:S02]  /*1500*/  MUFU.EX2 R13, R12 ;  /* 0x0000000c000d7308 */ /* 0x000e240000000800 */
[----:B0-----:R-:W-:-:S04]  /*1510*/  FMUL R8, R8, R13 ;  /* 0x0000000d08087220 */ /* 0x001fc80000400000 */
[----:B------:R-:W-:Y:S01]  /*1520*/  FADD R9, R8, R9 ;  /* 0x0000000908097221 */ /* 0x000fe20000000000 */
[----:B------:R3:W-:Y:S01]  /*1530*/  STS [R6], R8 ;  /* 0x0000000806007388 */ /* 0x0007e20000000800 */
[----:B------:R-:W-:Y:S05]  /*1540*/  @!P0 BRA `(.L_x_14) ;  /* 0xfffffffc00c08947 */ /* 0x000fea000383ffff */
.L_x_13:
[----:B------:R-:W-:Y:S05]  /*1550*/  BSYNC.RECONVERGENT B0 ;  /* 0x0000000000007941 */ /* 0x000fea0003800200 */
.L_x_12:
[----:B------:R1:W-:Y:S01]  /*1560*/  @!P3 STS [R3+0x4], RZ ;  /* 0x000004ff0300b388 */ /* 0x0003e20000000800 */
[----:B0-----:R-:W-:Y:S01]  /*1570*/  IADD3 R4, PT, PT, R2, 0x4, RZ ;  /* 0x0000000402047810 */ /* 0x001fe20007ffe0ff */
[----:B------:R-:W-:Y:S01]  /*1580*/  BSSY.RECONVERGENT B0, `(.L_x_15) ;  /* 0x0000008000007945 */ /* 0x000fe20003800200 */
[----:B------:R-:W-:Y:S01]  /*1590*/  BAR.SYNC.DEFER_BLOCKING 0x0 ;  /* 0x0000000000007b1d */ /* 0x000fe20000010000 */
[----:B------:R-:W-:Y:S02]  /*15a0*/  ISETP.GE.AND P1, PT, R7, R10, PT ;  /* 0x0000000a0700720c */ /* 0x000fe40003f26270 */
[----:B------:R-:W-:-:S11]  /*15b0*/  LEA R4, R5, R4, 0x18 ;  /* 0x0000000405047211 */ /* 0x000fd600078ec0ff */
.L_x_16:
[----:B------:R-:W0:Y:S02]  /*15c0*/  LDS R10, [R4] ;  /* 0x00000000040a7984 */ /* 0x000e240000000800 */
[----:B0-----:R-:W-:-:S05]  /*15d0*/  FADD R11, R9, R10 ;  /* 0x0000000a090b7221 */ /* 0x001fca0000000000 */
[----:B------:R-:W0:Y:S02]  /*15e0*/  ATOMS.CAST.SPIN P0, [R4], R10, R11 ;  /* 0x0000000a0400758d */ /* 0x000e24000180000b */
[----:B0-----:R-:W-:Y:S05]  /*15f0*/  @!P0 BRA `(.L_x_16) ;  /* 0xfffffffc00f08947 */ /* 0x001fea000383ffff */
[----:B------:R-:W-:Y:S05]  /*1600*/  BSYNC.RECONVERGENT B0 ;  /* 0x0000000000007941 */ /* 0x000fea0003800200 */
.L_x_15:
[----:B------:R-:W-:Y:S06]  /*1610*/  BAR.SYNC.DEFER_BLOCKING 0x0 ;  /* 0x0000000000007b1d */ /* 0x000fec0000010000 */
[----:B------:R-:W0:Y:S01]  /*1620*/  LDCU UR4, c[0x0][0x3ac] ;  /* 0x00007580ff0477ac */ /* 0x000e220008000800 */
[----:B------:R-:W-:Y:S04]  /*1630*/  BSSY.RECONVERGENT B0, `(.L_x_17) ;  /* 0x000001c000007945 */ /* 0x000fe80003800200 */
[----:B------:R-:W-:Y:S05]  /*1640*/  @P1 BRA `(.L_x_18) ;  /* 0x0000000000681947 */ /* 0x000fea0003800000 */
[----:B-1----:R-:W1:Y:S01]  /*1650*/  LDS R3, [R3+0x4] ;  /* 0x0000040003037984 */ /* 0x002e620000000800 */
[----:B------:R-:W2:Y:S01]  /*1660*/  LDC R4, c[0x0][0x360] ;  /* 0x0000d800ff047b82 */ /* 0x000ea20000000800 */
[----:B------:R-:W-:Y:S01]  /*1670*/  IADD3 R2, PT, PT, R2, 0x10, RZ ;  /* 0x0000001002027810 */ /* 0x000fe20007ffe0ff */
[----:B---3--:R-:W-:-:S03]  /*1680*/  IMAD.MOV.U32 R6, RZ, RZ, R7 ;  /* 0x000000ffff067224 */ /* 0x008fc600078e0007 */
[----:B------:R-:W-:-:S07]  /*1690*/  LEA R5, R5, R2, 0x18 ;  /* 0x0000000205057211 */ /* 0x000fce00078ec0ff */
.L_x_21:
[----:B----4-:R-:W-:Y:S01]  /*16a0*/  LEA R8, R6, R5, 0x2 ;  /* 0x0000000506087211 */ /* 0x010fe200078e10ff */
[----:B-1----:R-:W1:Y:S01]  /*16b0*/  MUFU.RCP R10, R3 ;  /* 0x00000003000a7308 */ /* 0x002e620000001000 */
[----:B--2---:R-:W-:Y:S01]  /*16c0*/  IADD3 R6, PT, PT, R4, R6, RZ ;  /* 0x0000000604067210 */ /* 0x004fe20007ffe0ff */
[----:B------:R-:W-:Y:S01]  /*16d0*/  BSSY.RECONVERGENT B1, `(.L_x_19) ;  /* 0x000000e000017945 */ /* 0x000fe20003800200 */
[C---:B------:R-:W-:Y:S01]  /*16e0*/  FSETP.NEU.AND P1, PT, R3.reuse, RZ, PT ;  /* 0x000000ff0300720b */ /* 0x040fe20003f2d000 */
[----:B------:R-:W2:Y:S01]  /*16f0*/  LDS R2, [R8] ;  /* 0x0000000008027984 */ /* 0x000ea20000000800 */
[----:B0-----:R-:W-:Y:S01]  /*1700*/  ISETP.GE.AND P2, PT, R6, UR4, PT ;  /* 0x0000000406007c0c */ /* 0x001fe2000bf46270 */
[----:B-1----:R-:W-:-:S04]  /*1710*/  FFMA R9, -R3, R10, 1 ;  /* 0x3f80000003097423 */ /* 0x002fc8000000010a */
[----:B------:R-:W-:Y:S01]  /*1720*/  FFMA R9, R10, R9, R10 ;  /* 0x000000090a097223 */ /* 0x000fe2000000000a */
[----:B--2---:R-:W0:Y:S03]  /*1730*/  FCHK P0, R2, R3 ;  /* 0x0000000302007302 */ /* 0x004e260000000000 */
[----:B------:R-:W-:-:S04]  /*1740*/  FFMA R10, R2, R9, RZ ;  /* 0x00000009020a7223 */ /* 0x000fc800000000ff */
[----:B------:R-:W-:-:S04]  /*1750*/  FFMA R11, -R3, R10, R2 ;  /* 0x0000000a030b7223 */ /* 0x000fc80000000102 */
[----:B------:R-:W-:Y:S01]  /*1760*/  FFMA R9, R9, R11, R10 ;  /* 0x0000000b09097223 */ /* 0x000fe2000000000a */
[----:B0-----:R-:W-:Y:S06]  /*1770*/  @!P0 BRA `(.L_x_20) ;  /* 0x00000000000c8947 */ /* 0x001fec0003800000 */
[----:B------:R-:W-:-:S07]  /*1780*/  MOV R10, 0x17a0 ;  /* 0x000017a0000a7802 */ /* 0x000fce0000000f00 */
[----:B------:R-:W-:Y:S05]  /*1790*/  CALL.REL.NOINC `($__internal_0_$__cuda_sm3x_div_rn_noftz_f32_slowpath) ;  /* 0x0000000c00247944 */ /* 0x000fea0003c00000 */
[----:B------:R-:W-:-:S07]  /*17a0*/  IMAD.MOV.U32 R9, RZ, RZ, R2 ;  /* 0x000000ffff097224 */ /* 0x000fce00078e0002 */
.L_x_20:
[----:B------:R-:W-:Y:S05]  /*17b0*/  BSYNC.RECONVERGENT B1 ;  /* 0x0000000000017941 */ /* 0x000fea0003800200 */
.L_x_19:
[----:B------:R-:W-:-:S05]  /*17c0*/  FSEL R9, R9, RZ, P1 ;  /* 0x000000ff09097208 */ /* 0x000fca0000800000 */
[----:B------:R4:W-:Y:S01]  /*17d0*/  STS [R8], R9 ;  /* 0x0000000908007388 */ /* 0x0009e20000000800 */
[----:B------:R-:W-:Y:S05]  /*17e0*/  @!P2 BRA `(.L_x_21) ;  /* 0xfffffffc00aca947 */ /* 0x000fea000383ffff */
.L_x_18:
[----:B0-----:R-:W-:Y:S05]  /*17f0*/  BSYNC.RECONVERGENT B0 ;  /* 0x0000000000007941 */ /* 0x001fea0003800200 */
.L_x_17:
[----:B------:R-:W0:Y:S01]  /*1800*/  LDCU UR5, c[0x0][0x3b0] ;  /* 0x00007600ff0577ac */ /* 0x000e220008000800 */
[----:B------:R-:W-:Y:S01]  /*1810*/  BAR.SYNC.DEFER_BLOCKING 0x0 ;  /* 0x0000000000007b1d */ /* 0x000fe20000010000 */
[----:B0-----:R-:W-:-:S13]  /*1820*/  ISETP.GE.AND P0, PT, R7, UR5, PT ;  /* 0x0000000507007c0c */ /* 0x001fda000bf06270 */
[----:B------:R-:W-:Y:S05]  /*1830*/  @P0 EXIT ;  /* 0x000000000000094d */ /* 0x000fea0003800000 */
[----:B------:R-:W0:Y:S01]  /*1840*/  LDC R4, c[0x0][0x3ac] ;  /* 0x0000eb00ff047b82 */ /* 0x000e220000000800 */
[----:B------:R-:W2:Y:S01]  /*1850*/  LDCU UR6, c[0x0][0x360] ;  /* 0x00006c00ff0677ac */ /* 0x000ea20008000800 */
[----:B0-----:R-:W-:-:S13]  /*1860*/  ISETP.GT.AND P0, PT, R4, RZ, PT ;  /* 0x000000ff0400720c */ /* 0x001fda0003f04270 */
[----:B--2---:R-:W-:Y:S05]  /*1870*/  @P0 BRA `(.L_x_22) ;  /* 0x0000000000200947 */ /* 0x004fea0003800000 */
[----:B------:R-:W0:Y:S02]  /*1880*/  LDC.64 R4, c[0x0][0x398] ;  /* 0x0000e600ff047b82 */ /* 0x000e240000000a00 */
.L_x_23:
[----:B-12---:R-:W-:Y:S02]  /*1890*/  IADD3 R3, PT, PT, R16, R7, RZ ;  /* 0x0000000710037210 */ /* 0x006fe40007ffe0ff */
[----:B------:R-:W-:-:S03]  /*18a0*/  IADD3 R7, PT, PT, R7, UR6, RZ ;  /* 0x0000000607077c10 */ /* 0x000fc6000fffe0ff */
[----:B0-----:R-:W-:Y:S01]  /*18b0*/  IMAD.WIDE R2, R3, 0x4, R4 ;  /* 0x0000000403027825 */ /* 0x001fe200078e0204 */
[----:B------:R-:W-:-:S04]  /*18c0*/  ISETP.GE.AND P0, PT, R7, UR5, PT ;  /* 0x0000000507007c0c */ /* 0x000fc8000bf06270 */
[----:B------:R2:W-:Y:S09]  /*18d0*/  STG.E desc[UR8][R2.64], RZ ;  /* 0x000000ff02007986 */ /* 0x0005f2000c101908 */
[----:B------:R-:W-:Y:S05]  /*18e0*/  @!P0 BRA `(.L_x_23) ;  /* 0xfffffffc00e88947 */ /* 0x000fea000383ffff */
[----:B------:R-:W-:Y:S05]  /*18f0*/  EXIT ;  /* 0x000000000000794d */ /* 0x000fea0003800000 */
.L_x_22:
[C---:B------:R-:W-:Y:S02]  /*1900*/  LOP3.LUT R2, R4.reuse, 0x7ffffff0, RZ, 0xc0, !PT ;  /* 0x7ffffff004027812 */ /* 0x040fe400078ec0ff */
[C---:B---3--:R-:W-:Y:S02]  /*1910*/  LOP3.LUT R6, R4.reuse, 0xf, RZ, 0xc0, !PT ;  /* 0x0000000f04067812 */ /* 0x048fe400078ec0ff */
[C---:B-1----:R-:W-:Y:S01]  /*1920*/  LOP3.LUT R3, R4.reuse, 0x7, RZ, 0xc0, !PT ;  /* 0x0000000704037812 */ /* 0x042fe200078ec0ff */
[----:B------:R-:W-:Y:S01]  /*1930*/  IMAD.MOV R5, RZ, RZ, -R2 ;  /* 0x000000ffff057224 */ /* 0x000fe200078e0a02 */
[----:B------:R-:W-:-:S07]  /*1940*/  LOP3.LUT R4, R4, 0x3, RZ, 0xc0, !PT ;  /* 0x0000000304047812 */ /* 0x000fce00078ec0ff */
.L_x_29:
[----:B0-----:R-:W0:Y:S01]  /*1950*/  LDCU UR4, c[0x0][0x3ac] ;  /* 0x00007580ff0477ac */ /* 0x001e220008000800 */
[----:B------:R-:W-:Y:S01]  /*1960*/  IADD3 R17, PT, PT, R0, R7, RZ ;  /* 0x0000000700117210 */ /* 0x000fe20007ffe0ff */
[----:B------:R-:W-:Y:S01]  /*1970*/  IMAD.MOV.U32 R18, RZ, RZ, RZ ;  /* 0x000000ffff127224 */ /* 0x000fe200078e00ff */
[----:B------:R-:W-:Y:S01]  /*1980*/  MOV R15, RZ ;  /* 0x000000ff000f7202 */ /* 0x000fe20000000f00 */
[----:B0-----:R-:W-:-:S09]  /*1990*/  UISETP.GE.U32.AND UP0, UPT, UR4, 0x10, UPT ;  /* 0x000000100400788c */ /* 0x001fd2000bf06070 */
[----:B------:R-:W-:Y:S05]  /*19a0*/  BRA.U !UP0, `(.L_x_24) ;  /* 0x0000000508147547 */ /* 0x000fea000b800000 */
[----:B------:R-:W0:Y:S01]  /*19b0*/  S2UR UR5, SR_CgaCtaId ;  /* 0x00000000000579c3 */ /* 0x000e220000008800 */
[----:B------:R-:W-:Y:S01]  /*19c0*/  UMOV UR4, 0x400 ;  /* 0x0000040000047882 */ /* 0x000fe20000000000 */
[----:B------:R-:W-:Y:S01]  /*19d0*/  HFMA2 R15, -RZ, RZ, 0, 0 ;  /* 0x00000000ff0f7431 */ /* 0x000fe200000001ff */
[----:B------:R-:W-:Y:S01]  /*19e0*/  UIADD3 UR4, UPT, UPT, UR4, 0x10, URZ ;  /* 0x0000001004047890 */ /* 0x000fe2000fffe0ff */
[----:B------:R-:W-:Y:S01]  /*19f0*/  MOV R18, R17 ;  /* 0x0000001100127202 */ /* 0x000fe20000000f00 */
[----:B------:R-:W-:Y:S02]  /*1a00*/  IMAD.MOV.U32 R19, RZ, RZ, R5 ;  /* 0x000000ffff137224 */ /* 0x000fe400078e0005 */
[----:B0-----:R-:W-:-:S04]  /*1a10*/  ULEA UR4, UR5, UR4, 0x18 ;  /* 0x0000000405047291 */ /* 0x001fc8000f8ec0ff */
[----:B------:R-:W-:-:S06]  /*1a20*/  UIADD3 UR4, UPT, UPT, UR4, 0x20, URZ ;  /* 0x0000002004047890 */ /* 0x000fcc000fffe0ff */
[----:B------:R-:W-:-:S07]  /*1a30*/  MOV R20, UR4 ;  /* 0x0000000400147c02 */ /* 0x000fce0008000f00 */
.L_x_25:
[----:B------:R-:W0:Y:S01]  /*1a40*/  LDC.64 R24, c[0x0][0x390] ;  /* 0x0000e400ff187b82 */ /* 0x000e220000000a00 */
[----:B----4-:R-:W1:Y:S07]  /*1a50*/  LDS.128 R8, [R20+-0x20] ;  /* 0xffffe00014087984 */ /* 0x010e6e0000000c00 */
[----:B------:R-:W2:Y:S01]  /*1a60*/  LDC R21, c[0x0][0x3b0] ;  /* 0x0000ec00ff157b82 */ /* 0x000ea20000000800 */
[----:B0-----:R-:W-:-:S05]  /*1a70*/  IMAD.WIDE R24, R18, 0x4, R24 ;  /* 0x0000000412187825 */ /* 0x001fca00078e0218 */
[----:B------:R2:W1:Y:S02]  /*1a80*/  LDG.E.CONSTANT R26, desc[UR8][R24.64] ;  /* 0x00000008181a7981 */ /* 0x000464000c1e9900 */
[----:B--2---:R-:W-:-:S05]  /*1a90*/  IMAD.WIDE R24, R21, 0x4, R24 ;  /* 0x0000000415187825 */ /* 0x004fca00078e0218 */
[----:B------:R-:W2:Y:S01]  /*1aa0*/  LDG.E.CONSTANT R14, desc[UR8][R24.64] ;  /* 0x00000008180e7981 */ /* 0x000ea2000c1e9900 */
[----:B------:R-:W-:-:S04]  /*1ab0*/  IMAD.WIDE R12, R21, 0x4, R24 ;  /* 0x00000004150c7825 */ /* 0x000fc800078e0218 */
[C---:B------:R-:W-:Y:S02]  /*1ac0*/  IMAD.WIDE R28, R21.reuse, 0x4, R12 ;  /* 0x00000004151c7825 */ /* 0x040fe400078e020c */
[----:B------:R-:W3:Y:S04]  /*1ad0*/  LDG.E.CONSTANT R13, desc[UR8][R12.64] ;  /* 0x000000080c0d7981 */ /* 0x000ee8000c1e9900 */
[----:B------:R-:W4:Y:S01]  /*1ae0*/  LDG.E.CONSTANT R12, desc[UR8][R28.64] ;  /* 0x000000081c0c7981 */ /* 0x000f22000c1e9900 */
[----:B------:R-:W-:-:S05]  /*1af0*/  IMAD.WIDE R22, R21, 0x4, R28 ;  /* 0x0000000415167825 */ /* 0x000fca00078e021c */
[----:B------:R0:W5:Y:S02]  /*1b00*/  LDG.E.CONSTANT R27, desc[UR8][R22.64] ;  /* 0x00000008161b7981 */ /* 0x000164000c1e9900 */
[----:B0-----:R-:W-:-:S05]  /*1b10*/  IMAD.WIDE R22, R21, 0x4, R22 ;  /* 0x0000000415167825 */ /* 0x001fca00078e0216 */
[----:B------:R-:W5:Y:S01]  /*1b20*/  LDG.E.CONSTANT R28, desc[UR8][R22.64] ;  /* 0x00000008161c7981 */ /* 0x000f62000c1e9900 */
[----:B------:R-:W-:-:S04]  /*1b30*/  IMAD.WIDE R24, R21, 0x4, R22 ;  /* 0x0000000415187825 */ /* 0x000fc800078e0216 */
[----:B-1----:R-:W-:Y:S02]  /*1b40*/  FFMA R15, R8, R26, R15 ;  /* 0x0000001a080f7223 */ /* 0x002fe4000000000f */
[----:B------:R0:W5:Y:S02]  /*1b50*/  LDG.E.CONSTANT R8, desc[UR8][R24.64] ;  /* 0x0000000818087981 */ /* 0x000164000c1e9900 */
[----:B0-----:R-:W-:-:S05]  /*1b60*/  IMAD.WIDE R24, R21, 0x4, R24 ;  /* 0x0000000415187825 */ /* 0x001fca00078e0218 */
[----:B------:R-:W5:Y:S01]  /*1b70*/  LDG.E.CONSTANT R26, desc[UR8][R24.64] ;  /* 0x00000008181a7981 */ /* 0x000f62000c1e9900 */
[----:B------:R-:W-:-:S04]  /*1b80*/  IMAD.WIDE R22, R21, 0x4, R24 ;  /* 0x0000000415167825 */ /* 0x000fc800078e0218 */
[----:B--2---:R-:W-:Y:S01]  /*1b90*/  FFMA R9, R9, R14, R15 ;  /* 0x0000000e09097223 */ /* 0x004fe2000000000f */
[----:B------:R0:W2:Y:S03]  /*1ba0*/  LDG.E.CONSTANT R29, desc[UR8][R22.64] ;  /* 0x00000008161d7981 */ /* 0x0000a6000c1e9900 */
[----:B---3--:R-:W-:-:S04]  /*1bb0*/  FFMA R10, R10, R13, R9 ;  /* 0x0000000d0a0a7223 */ /* 0x008fc80000000009 */
[----:B----4-:R-:W-:Y:S01]  /*1bc0*/  FFMA R9, R11, R12, R10 ;  /* 0x0000000c0b097223 */ /* 0x010fe2000000000a */
[C---:B------:R-:W-:Y:S01]  /*1bd0*/  IMAD.WIDE R10, R21.reuse, 0x4, R22 ;  /* 0x00000004150a7825 */ /* 0x040fe200078e0216 */
[----:B------:R-:W5:Y:S03]  /*1be0*/  LDS.128 R12, [R20+-0x10] ;  /* 0xfffff000140c7984 */ /* 0x000f660000000c00 */
[----:B0-----:R-:W-:-:S04]  /*1bf0*/  IMAD.WIDE R22, R21, 0x4, R10 ;  /* 0x0000000415167825 */ /* 0x001fc800078e020a */
[----:B------:R-:W-:-:S04]  /*1c00*/  IMAD.WIDE R24, R21, 0x4, R22 ;  /* 0x0000000415187825 */ /* 0x000fc800078e0216 */
[----:B-----5:R-:W-:Y:S02]  /*1c10*/  FFMA R9, R12, R27, R9 ;  /* 0x0000001b0c097223 */ /* 0x020fe40000000009 */
[----:B------:R-:W3:Y:S02]  /*1c20*/  LDG.E.CONSTANT R12, desc[UR8][R10.64] ;  /* 0x000000080a0c7981 */ /* 0x000ee4000c1e9900 */
[----:B------:R-:W-:Y:S02]  /*1c30*/  FFMA R9, R13, R28, R9 ;  /* 0x0000001c0d097223 */ /* 0x000fe40000000009 */
[----:B------:R0:W4:Y:S02]  /*1c40*/  LDG.E.CONSTANT R13, desc[UR8][R22.64] ;  /* 0x00000008160d7981 */ /* 0x000124000c1e9900 */
[----:B0-----:R-:W-:-:S05]  /*1c50*/  IMAD.WIDE R22, R21, 0x4, R24 ;  /* 0x0000000415167825 */ /* 0x001fca00078e0218 */
[----:B------:R-:W5:Y:S01]  /*1c60*/  LDG.E.CONSTANT R27, desc[UR8][R22.64] ;  /* 0x00000008161b7981 */ /* 0x000f62000c1e9900 */
[----:B------:R-:W-:-:S03]  /*1c70*/  FFMA R14, R14, R8, R9 ;  /* 0x000000080e0e7223 */ /* 0x000fc60000000009 */
[----:B------:R-:W2:Y:S01]  /*1c80*/  LDS.128 R8, [R20] ;  /* 0x0000000014087984 */ /* 0x000ea20000000c00 */
[----:B------:R-:W-:-:S03]  /*1c90*/  FFMA R15, R15, R26, R14 ;  /* 0x0000001a0f0f7223 */ /* 0x000fc6000000000e */
[----:B------:R0:W5:Y:S02]  /*1ca0*/  LDG.E.CONSTANT R26, desc[UR8][R24.64] ;  /* 0x00000008181a7981 */ /* 0x000164000c1e9900 */
[----:B0-----:R-:W-:-:S05]  /*1cb0*/  IMAD.WIDE R24, R21, 0x4, R22 ;  /* 0x0000000415187825 */ /* 0x001fca00078e0216 */
[----:B------:R0:W5:Y:S02]  /*1cc0*/  LDG.E.CONSTANT R28, desc[UR8][R24.64] ;  /* 0x00000008181c7981 */ /* 0x000164000c1e9900 */
[----:B0-----:R-:W-:-:S04]  /*1cd0*/  IMAD.WIDE R24, R21, 0x4, R24 ;  /* 0x0000000415187825 */ /* 0x001fc800078e0218 */
[----:B--2---:R-:W-:Y:S02]  /*1ce0*/  FFMA R14, R8, R29, R15 ;  /* 0x0000001d080e7223 */ /* 0x004fe4000000000f */
[----:B------:R-:W2:Y:S01]  /*1cf0*/  LDG.E.CONSTANT R29, desc[UR8][R24.64] ;  /* 0x00000008181d7981 */ /* 0x000ea2000c1e9900 */
[----:B------:R-:W-:-:S05]  /*1d00*/  IMAD.WIDE R22, R21, 0x4, R24 ;  /* 0x0000000415167825 */ /* 0x000fca00078e0218 */
[----:B------:R-:W2:Y:S01]  /*1d10*/  LDG.E.CONSTANT R8, desc[UR8][R22.64] ;  /* 0x0000000816087981 */ /* 0x000ea2000c1e9900 */
[----:B---3--:R-:W-:-:S04]  /*1d20*/  FFMA R9, R9, R12, R14 ;  /* 0x0000000c09097223 */ /* 0x008fc8000000000e */
[----:B----4-:R-:W-:Y:S02]  /*1d30*/  FFMA R10, R10, R13, R9 ;  /* 0x0000000d0a0a7223 */ /* 0x010fe40000000009 */
[----:B------:R0:W1:Y:S01]  /*1d40*/  LDS.128 R12, [R20+0x10] ;  /* 0x00001000140c7984 */ /* 0x0000620000000c00 */
[----:B------:R-:W-:-:S04]  /*1d50*/  IADD3 R19, PT, PT, R19, 0x10, RZ ;  /* 0x0000001013137810 */ /* 0x000fc80007ffe0ff */
[----:B------:R-:W-:Y:S01]  /*1d60*/  ISETP.NE.AND P0, PT, R19, RZ, PT ;  /* 0x000000ff1300720c */ /* 0x000fe20003f05270 */
[----:B------:R-:W-:Y:S01]  /*1d70*/  IMAD R18, R21, 0x10, R18 ;  /* 0x0000001015127824 */ /* 0x000fe200078e0212 */
[----:B0-----:R-:W-:Y:S01]  /*1d80*/  IADD3 R20, PT, PT, R20, 0x40, RZ ;  /* 0x0000004014147810 */ /* 0x001fe20007ffe0ff */
[----:B-----5:R-:W-:-:S04]  /*1d90*/  FFMA R11, R11, R26, R10 ;  /* 0x0000001a0b0b7223 */ /* 0x020fc8000000000a */
[----:B-1----:R-:W-:-:S04]  /*1da0*/  FFMA R12, R12, R27, R11 ;  /* 0x0000001b0c0c7223 */ /* 0x002fc8000000000b */
[----:B------:R-:W-:-:S04]  /*1db0*/  FFMA R13, R13, R28, R12 ;  /* 0x0000001c0d0d7223 */ /* 0x000fc8000000000c */
[----:B--2---:R-:W-:-:S04]  /*1dc0*/  FFMA R14, R14, R29, R13 ;  /* 0x0000001d0e0e7223 */ /* 0x004fc8000000000d */
[----:B------:R-:W-:Y:S01]  /*1dd0*/  FFMA R15, R15, R8, R14 ;  /* 0x000000080f0f7223 */ /* 0x000fe2000000000e */
[----:B------:R-:W-:Y:S06]  /*1de0*/  @P0 BRA `(.L_x_25) ;  /* 0xfffffffc00140947 */ /* 0x000fec000383ffff */
[----:B------:R-:W-:-:S07]  /*1df0*/  MOV R18, R2 ;  /* 0x0000000200127202 */ /* 0x000fce0000000f00 */
.L_x_24:
[----:B------:R-:W-:-:S13]  /*1e00*/  ISETP.NE.AND P0, PT, R6, RZ, PT ;  /* 0x000000ff0600720c */ /* 0x000fda0003f05270 */
[----:B------:R-:W-:Y:S05]  /*1e10*/  @!P0 BRA `(.L_x_26) ;  /* 0x0000000400608947 */ /* 0x000fea0003800000 */
[----:B----4-:R-:W-:Y:S01]  /*1e20*/  VIADD R8, R6, 0xffffffff ;  /* 0xffffffff06087836 */ /* 0x010fe20000000000 */
[----:B------:R-:W-:-:S04]  /*1e30*/  ISETP.NE.AND P1, PT, R3, RZ, PT ;  /* 0x000000ff0300720c */ /* 0x000fc80003f25270 */
[----:B------:R-:W-:-:S13]  /*1e40*/  ISETP.GE.U32.AND P0, PT, R8, 0x7, PT ;  /* 0x000000070800780c */ /* 0x000fda0003f06070 */
[----:B------:R-:W-:Y:S05]  /*1e50*/  @!P0 BRA `(.L_x_27) ;  /* 0x00000000008c8947 */ /* 0x000fea0003800000 */
[----:B------:R-:W0:Y:S08]  /*1e60*/  LDC R25, c[0x0][0x3b0] ;  /* 0x0000ec00ff197b82 */ /* 0x000e300000000800 */
[----:B------:R-:W1:Y:S01]  /*1e70*/  LDC.64 R8, c[0x0][0x390] ;  /* 0x0000e400ff087b82 */ /* 0x000e620000000a00 */
[----:B0-----:R-:W-:-:S04]  /*1e80*/  IMAD R11, R18, R25, R17 ;  /* 0x00000019120b7224 */ /* 0x001fc800078e0211 */
[----:B-1----:R-:W-:-:S05]  /*1e90*/  IMAD.WIDE R8, R11, 0x4, R8 ;  /* 0x000000040b087825 */ /* 0x002fca00078e0208 */
[----:B------:R-:W2:Y:S01]  /*1ea0*/  LDG.E.CONSTANT R14, desc[UR8][R8.64] ;  /* 0x00000008080e7981 */ /* 0x000ea2000c1e9900 */
[----:B------:R-:W-:-:S05]  /*1eb0*/  IMAD.WIDE R28, R25, 0x4, R8 ;  /* 0x00000004191c7825 */ /* 0x000fca00078e0208 */
[----:B------:R0:W3:Y:S02]  /*1ec0*/  LDG.E.CONSTANT R26, desc[UR8][R28.64] ;  /* 0x000000081c1a7981 */ /* 0x0000e4000c1e9900 */
[----:B0-----:R-:W-:-:S05]  /*1ed0*/  IMAD.WIDE R28, R25, 0x4, R28 ;  /* 0x00000004191c7825 */ /* 0x001fca00078e021c */
[----:B------:R0:W4:Y:S01]  /*1ee0*/  LDG.E.CONSTANT R19, desc[UR8][R28.64] ;  /* 0x000000081c137981 */ /* 0x000122000c1e9900 */
[----:B------:R-:W-:-:S05]  /*1ef0*/  IMAD.WIDE R10, R25, 0x4, R28 ;  /* 0x00000004190a7825 */ /* 0x000fca00078e021c */
[----:B------:R-:W5:Y:S01]  /*1f00*/  LDG.E.CONSTANT R20, desc[UR8][R10.64] ;  /* 0x000000080a147981 */ /* 0x000f62000c1e9900 */
[----:B------:R-:W-:-:S05]  /*1f10*/  IMAD.WIDE R8, R25, 0x4, R10 ;  /* 0x0000000419087825 */ /* 0x000fca00078e020a */
[----:B------:R1:W5:Y:S01]  /*1f20*/  LDG.E.CONSTANT R21, desc[UR8][R8.64] ;  /* 0x0000000808157981 */ /* 0x000362000c1e9900 */
[----:B------:R-:W-:-:S05]  /*1f30*/  IMAD.WIDE R12, R25, 0x4, R8 ;  /* 0x00000004190c7825 */ /* 0x000fca00078e0208 */
[----:B------:R3:W5:Y:S01]  /*1f40*/  LDG.E.CONSTANT R27, desc[UR8][R12.64] ;  /* 0x000000080c1b7981 */ /* 0x000762000c1e9900 */
[----:B------:R-:W-:-:S04]  /*1f50*/  IMAD.WIDE R22, R25, 0x4, R12 ;  /* 0x0000000419167825 */ /* 0x000fc800078e020c */
[----:B------:R-:W-:Y:S02]  /*1f60*/  IMAD.WIDE R24, R25, 0x4, R22 ;  /* 0x0000000419187825 */ /* 0x000fe400078e0216 */
[----:B------:R-:W5:Y:S04]  /*1f70*/  LDG.E.CONSTANT R23, desc[UR8][R22.64] ;  /* 0x0000000816177981 */ /* 0x000f68000c1e9900 */
[----:B------:R-:W5:Y:S01]  /*1f80*/  LDG.E.CONSTANT R24, desc[UR8][R24.64] ;  /* 0x0000000818187981 */ /* 0x000f62000c1e9900 */
[----:B------:R-:W0:Y:S01]  /*1f90*/  S2UR UR5, SR_CgaCtaId ;  /* 0x00000000000579c3 */ /* 0x000e220000008800 */
[----:B------:R-:W-:Y:S02]  /*1fa0*/  UMOV UR4, 0x400 ;  /* 0x0000040000047882 */ /* 0x000fe40000000000 */
[----:B------:R-:W-:-:S04]  /*1fb0*/  UIADD3 UR4, UPT, UPT, UR4, 0x10, URZ ;  /* 0x0000001004047890 */ /* 0x000fc8000fffe0ff */
[----:B0-----:R-:W-:-:S06]  /*1fc0*/  ULEA UR4, UR5, UR4, 0x18 ;  /* 0x0000000405047291 */ /* 0x001fcc000f8ec0ff */
[----:B------:R-:W-:-:S05]  /*1fd0*/  LEA R28, R18, UR4, 0x2 ;  /* 0x00000004121c7c11 */ /* 0x000fca000f8e10ff */
[----:B-1----:R-:W2:Y:S01]  /*1fe0*/  LDS.128 R8, [R28] ;  /* 0x000000001c087984 */ /* 0x002ea20000000c00 */
[----:B------:R-:W-:Y:S01]  /*1ff0*/  IADD3 R18, PT, PT, R18, 0x8, RZ ;  /* 0x0000000812127810 */ /* 0x000fe20007ffe0ff */
[----:B--2---:R-:W-:-:S04]  /*2000*/  FFMA R15, R8, R14, R15 ;  /* 0x0000000e080f7223 */ /* 0x004fc8000000000f */
[----:B---3--:R-:W-:Y:S02]  /*2010*/  FFMA R26, R26, R9, R15 ;  /* 0x000000091a1a7223 */ /* 0x008fe4000000000f */
[----:B------:R-:W0:Y:S02]  /*2020*/  LDS.128 R12, [R28+0x10] ;  /* 0x000010001c0c7984 */ /* 0x000e240000000c00 */
[----:B----4-:R-:W-:-:S04]  /*2030*/  FFMA R19, R19, R10, R26 ;  /* 0x0000000a13137223 */ /* 0x010fc8000000001a */
[----:B-----5:R-:W-:-:S04]  /*2040*/  FFMA R11, R20, R11, R19 ;  /* 0x0000000b140b7223 */ /* 0x020fc80000000013 */
[----:B0-----:R-:W-:-:S04]  /*2050*/  FFMA R12, R12, R21, R11 ;  /* 0x000000150c0c7223 */ /* 0x001fc8000000000b */
[----:B------:R-:W-:-:S04]  /*2060*/  FFMA R12, R27, R13, R12 ;  /* 0x0000000d1b0c7223 */ /* 0x000fc8000000000c */
[----:B------:R-:W-:-:S04]  /*2070*/  FFMA R23, R23, R14, R12 ;  /* 0x0000000e17177223 */ /* 0x000fc8000000000c */
[----:B------:R-:W-:-:S07]  /*2080*/  FFMA R15, R24, R15, R23 ;  /* 0x0000000f180f7223 */ /* 0x000fce0000000017 */
.L_x_27:
[----:B------:R-:W-:Y:S05]  /*2090*/  @!P1 BRA `(.L_x_26) ;  /* 0x0000000000c09947 */ /* 0x000fea0003800000 */
[----:B------:R-:W-:Y:S02]  /*20a0*/  IADD3 R8, PT, PT, R3, -0x1, RZ ;  /* 0xffffffff03087810 */ /* 0x000fe40007ffe0ff */
[----:B------:R-:W-:Y:S02]  /*20b0*/  ISETP.NE.AND P1, PT, R4, RZ, PT ;  /* 0x000000ff0400720c */ /* 0x000fe40003f25270 */
[----:B------:R-:W-:-:S13]  /*20c0*/  ISETP.GE.U32.AND P0, PT, R8, 0x3, PT ;  /* 0x000000030800780c */ /* 0x000fda0003f06070 */
[----:B------:R-:W-:Y:S05]  /*20d0*/  @!P0 BRA `(.L_x_28) ;  /* 0x0000000000588947 */ /* 0x000fea0003800000 */
[----:B------:R-:W0:Y:S08]  /*20e0*/  LDC R23, c[0x0][0x3b0] ;  /* 0x0000ec00ff177b82 */ /* 0x000e300000000800 */
[----:B------:R-:W1:Y:S01]  /*20f0*/  LDC.64 R8, c[0x0][0x390] ;  /* 0x0000e400ff087b82 */ /* 0x000e620000000a00 */
[----:B0-----:R-:W-:-:S04]  /*2100*/  IMAD R11, R18, R23, R17 ;  /* 0x00000017120b7224 */ /* 0x001fc800078e0211 */
[----:B-1----:R-:W-:-:S05]  /*2110*/  IMAD.WIDE R8, R11, 0x4, R8 ;  /* 0x000000040b087825 */ /* 0x002fca00078e0208 */
[----:B------:R0:W2:Y:S01]  /*2120*/  LDG.E.CONSTANT R14, desc[UR8][R8.64] ;  /* 0x00000008080e7981 */ /* 0x0000a2000c1e9900 */
[----:B------:R-:W-:-:S04]  /*2130*/  IMAD.WIDE R12, R23, 0x4, R8 ;  /* 0x00000004170c7825 */ /* 0x000fc800078e0208 */
[C---:B------:R-:W-:Y:S02]  /*2140*/  IMAD.WIDE R20, R23.reuse, 0x4, R12 ;  /* 0x0000000417147825 */ /* 0x040fe400078e020c */
[----:B------:R-:W3:Y:S02]  /*2150*/  LDG.E.CONSTANT R13, desc[UR8][R12.64] ;  /* 0x000000080c0d7981 */ /* 0x000ee4000c1e9900 */
[----:B------:R-:W-:Y:S02]  /*2160*/  IMAD.WIDE R22, R23, 0x4, R20 ;  /* 0x0000000417167825 */ /* 0x000fe400078e0214 */
[----:B------:R-:W4:Y:S04]  /*2170*/  LDG.E.CONSTANT R20, desc[UR8][R20.64] ;  /* 0x0000000814147981 */ /* 0x000f28000c1e9900 */
[----:B------:R-:W5:Y:S01]  /*2180*/  LDG.E.CONSTANT R23, desc[UR8][R22.64] ;  /* 0x0000000816177981 */ /* 0x000f62000c1e9900 */
[----:B------:R-:W1:Y:S01]  /*2190*/  S2UR UR5, SR_CgaCtaId ;  /* 0x00000000000579c3 */ /* 0x000e620000008800 */
[----:B------:R-:W-:-:S02]  /*21a0*/  UMOV UR4, 0x400 ;  /* 0x0000040000047882 */ /* 0x000fc40000000000 */
[----:B------:R-:W-:-:S04]  /*21b0*/  UIADD3 UR4, UPT, UPT, UR4, 0x10, URZ ;  /* 0x0000001004047890 */ /* 0x000fc8000fffe0ff */
[----:B-1----:R-:W-:-:S06]  /*21c0*/  ULEA UR4, UR5, UR4, 0x18 ;  /* 0x0000000405047291 */ /* 0x002fcc000f8ec0ff */
[----:B------:R-:W-:-:S06]  /*21d0*/  LEA R10, R18, UR4, 0x2 ;  /* 0x00000004120a7c11 */ /* 0x000fcc000f8e10ff */
[----:B0-----:R-:W2:Y:S01]  /*21e0*/  LDS.128 R8, [R10] ;  /* 0x000000000a087984 */ /* 0x001ea20000000c00 */
[----:B------:R-:W-:Y:S02]  /*21f0*/  VIADD R18, R18, 0x4 ;  /* 0x0000000412127836 */ /* 0x000fe40000000000 */
[----:B--2---:R-:W-:-:S04]  /*2200*/  FFMA R8, R8, R14, R15 ;  /* 0x0000000e08087223 */ /* 0x004fc8000000000f */
[----:B---3--:R-:W-:-:S04]  /*2210*/  FFMA R9, R13, R9, R8 ;  /* 0x000000090d097223 */ /* 0x008fc80000000008 */
[----:B----4-:R-:W-:-:S04]  /*2220*/  FFMA R8, R20, R10, R9 ;  /* 0x0000000a14087223 */ /* 0x010fc80000000009 */
[----:B-----5:R-:W-:-:S07]  /*2230*/  FFMA R15, R23, R11, R8 ;  /* 0x0000000b170f7223 */ /* 0x020fce0000000008 */
.L_x_28:
[----:B------:R-:W-:Y:S05]  /*2240*/  @!P1 BRA `(.L_x_26) ;  /* 0x0000000000549947 */ /* 0x000fea0003800000 */
[----:B------:R-:W0:Y:S08]  /*2250*/  LDC R21, c[0x0][0x3b0] ;  /* 0x0000ec00ff157b82 */ /* 0x000e300000000800 */
[----:B------:R-:W1:Y:S01]  /*2260*/  LDC.64 R12, c[0x0][0x390] ;  /* 0x0000e400ff0c7b82 */ /* 0x000e620000000a00 */
[----:B0-----:R-:W-:-:S04]  /*2270*/  IMAD R17, R18, R21, R17 ;  /* 0x0000001512117224 */ /* 0x001fc800078e0211 */
[----:B-1----:R-:W-:-:S05]  /*2280*/  IMAD.WIDE R12, R17, 0x4, R12 ;  /* 0x00000004110c7825 */ /* 0x002fca00078e020c */
[----:B------:R-:W2:Y:S01]  /*2290*/  LDG.E.CONSTANT R14, desc[UR8][R12.64] ;  /* 0x000000080c0e7981 */ /* 0x000ea2000c1e9900 */
[----:B------:R-:W0:Y:S01]  /*22a0*/  S2UR UR5, SR_CgaCtaId ;  /* 0x00000000000579c3 */ /* 0x000e220000008800 */
[----:B------:R-:W-:Y:S01]  /*22b0*/  UMOV UR4, 0x400 ;  /* 0x0000040000047882 */ /* 0x000fe20000000000 */
[----:B------:R-:W-:Y:S01]  /*22c0*/  ISETP.NE.AND P0, PT, R4, 0x1, PT ;  /* 0x000000010400780c */ /* 0x000fe20003f05270 */
[----:B------:R-:W-:-:S04]  /*22d0*/  UIADD3 UR4, UPT, UPT, UR4, 0x10, URZ ;  /* 0x0000001004047890 */ /* 0x000fc8000fffe0ff */
[----:B0-----:R-:W-:-:S06]  /*22e0*/  ULEA UR4, UR5, UR4, 0x18 ;  /* 0x0000000405047291 */ /* 0x001fcc000f8ec0ff */
[----:B------:R-:W-:-:S06]  /*22f0*/  LEA R8, R18, UR4, 0x2 ;  /* 0x0000000412087c11 */ /* 0x000fcc000f8e10ff */
[----:B------:R-:W2:Y:S02]  /*2300*/  LDS.128 R8, [R8] ;  /* 0x0000000008087984 */ /* 0x000ea40000000c00 */
[----:B--2---:R-:W-:Y:S01]  /*2310*/  FFMA R15, R8, R14, R15 ;  /* 0x0000000e080f7223 */ /* 0x004fe2000000000f */
[----:B------:R-:W-:Y:S06]  /*2320*/  @!P0 BRA `(.L_x_26) ;  /* 0x00000000001c8947 */ /* 0x000fec0003800000 */
[----:B------:R-:W-:Y:S01]  /*2330*/  ISETP.NE.AND P0, PT, R4, 0x2, PT ;  /* 0x000000020400780c */ /* 0x000fe20003f05270 */
[----:B------:R-:W-:-:S12]  /*2340*/  IMAD.WIDE R18, R21, 0x4, R12 ;  /* 0x0000000415127825 */ /* 0x000fd800078e020c */
[----:B------:R-:W-:Y:S02]  /*2350*/  @P0 IMAD.WIDE R12, R21, 0x4, R18 ;  /* 0x00000004150c0825 */ /* 0x000fe400078e0212 */
[----:B------:R-:W2:Y:S04]  /*2360*/  LDG.E.CONSTANT R18, desc[UR8][R18.64] ;  /* 0x0000000812127981 */ /* 0x000ea8000c1e9900 */
[----:B------:R-:W3:Y:S01]  /*2370*/  @P0 LDG.E.CONSTANT R12, desc[UR8][R12.64] ;  /* 0x000000080c0c0981 */ /* 0x000ee2000c1e9900 */
[----:B--2---:R-:W-:-:S04]  /*2380*/  FFMA R15, R18, R9, R15 ;  /* 0x00000009120f7223 */ /* 0x004fc8000000000f */
[----:B---3--:R-:W-:-:S07]  /*2390*/  @P0 FFMA R15, R12, R10, R15 ;  /* 0x0000000a0c0f0223 */ /* 0x008fce000000000f */
.L_x_26:
[----:B----4-:R-:W0:Y:S01]  /*23a0*/  LDC.64 R8, c[0x0][0x398] ;  /* 0x0000e600ff087b82 */ /* 0x010e220000000a00 */
[----:B------:R-:W1:Y:S01]  /*23b0*/  LDCU UR4, c[0x0][0x3b0] ;  /* 0x00007600ff0477ac */ /* 0x000e620008000800 */
[----:B------:R-:W-:Y:S02]  /*23c0*/  IADD3 R11, PT, PT, R16, R7, RZ ;  /* 0x00000007100b7210 */ /* 0x000fe40007ffe0ff */
[----:B------:R-:W-:-:S04]  /*23d0*/  IADD3 R7, PT, PT, R7, UR6, RZ ;  /* 0x0000000607077c10 */ /* 0x000fc8000fffe0ff */
[----:B-1----:R-:W-:Y:S01]  /*23e0*/  ISETP.GE.AND P0, PT, R7, UR4, PT ;  /* 0x0000000407007c0c */ /* 0x002fe2000bf06270 */
[----:B0-----:R-:W-:-:S05]  /*23f0*/  IMAD.WIDE R8, R11, 0x4, R8 ;  /* 0x000000040b087825 */ /* 0x001fca00078e0208 */
[----:B------:R0:W-:Y:S07]  /*2400*/  STG.E desc[UR8][R8.64], R15 ;  /* 0x0000000f08007986 */ /* 0x0001ee000c101908 */
[----:B------:R-:W-:Y:S05]  /*2410*/  @!P0 BRA `(.L_x_29) ;  /* 0xfffffff4004c8947 */ /* 0x000fea000383ffff */
[----:B------:R-:W-:Y:S05]  /*2420*/  EXIT ;  /* 0x000000000000794d */ /* 0x000fea0003800000 */
        .weak           $__internal_0_$__cuda_sm3x_div_rn_noftz_f32_slowpath
        .type           $__internal_0_$__cuda_sm3x_div_rn_noftz_f32_slowpath,@function
        .size           $__internal_0_$__cuda_sm3x_div_rn_noftz_f32_slowpath,(.L_x_42 - $__internal_0_$__cuda_sm3x_div_rn_noftz_f32_slowpath)
$__internal_0_$__cuda_sm3x_div_rn_noftz_f32_slowpath:
[--C-:B------:R-:W-:Y:S01]  /*2430*/  SHF.R.U32.HI R11, RZ, 0x17, R3.reuse ;  /* 0x00000017ff0b7819 */ /* 0x100fe20000011603 */
[----:B------:R-:W-:Y:S01]  /*2440*/  BSSY.RECONVERGENT B2, `(.L_x_30) ;  /* 0x0000064000027945 */ /* 0x000fe20003800200 */
[----:B------:R-:W-:Y:S01]  /*2450*/  SHF.R.U32.HI R9, RZ, 0x17, R2 ;  /* 0x00000017ff097819 */ /* 0x000fe20000011602 */
[----:B------:R-:W-:Y:S01]  /*2460*/  IMAD.MOV.U32 R13, RZ, RZ, R3 ;  /* 0x000000ffff0d7224 */ /* 0x000fe200078e0003 */
[----:B------:R-:W-:Y:S02]  /*2470*/  LOP3.LUT R11, R11, 0xff, RZ, 0xc0, !PT ;  /* 0x000000ff0b0b7812 */ /* 0x000fe400078ec0ff */
[----:B------:R-:W-:Y:S02]  /*2480*/  LOP3.LUT R18, R9, 0xff, RZ, 0xc0, !PT ;  /* 0x000000ff09127812 */ /* 0x000fe400078ec0ff */
[----:B------:R-:W-:Y:S01]  /*2490*/  MOV R12, R2 ;  /* 0x00000002000c7202 */ /* 0x000fe20000000f00 */
[----:B------:R-:W-:Y:S01]  /*24a0*/  VIADD R14, R11, 0xffffffff ;  /* 0xffffffff0b0e7836 */ /* 0x000fe20000000000 */
[----:B------:R-:W-:-:S04]  /*24b0*/  IADD3 R15, PT, PT, R18, -0x1, RZ ;  /* 0xffffffff120f7810 */ /* 0x000fc80007ffe0ff */
[----:B------:R-:W-:-:S04]  /*24c0*/  ISETP.GT.U32.AND P0, PT, R14, 0xfd, PT ;  /* 0x000000fd0e00780c */ /* 0x000fc80003f04070 */
[----:B------:R-:W-:-:S13]  /*24d0*/  ISETP.GT.U32.OR P0, PT, R15, 0xfd, P0 ;  /* 0x000000fd0f00780c */ /* 0x000fda0000704470 */
[----:B------:R-:W-:Y:S01]  /*24e0*/  @!P0 MOV R9, RZ ;  /* 0x000000ff00098202 */ /* 0x000fe20000000f00 */
[----:B------:R-:W-:Y:S06]  /*24f0*/  @!P0 BRA `(.L_x_31) ;  /* 0x00000000005c8947 */ /* 0x000fec0003800000 */
[----:B------:R-:W-:Y:S02]  /*2500*/  FSETP.GTU.FTZ.AND P3, PT, |R3|, +INF , PT ;  /* 0x7f8000000300780b */ /* 0x000fe40003f7c200 */
[----:B------:R-:W-:-:S04]  /*2510*/  FSETP.GTU.FTZ.AND P0, PT, |R2|, +INF , PT ;  /* 0x7f8000000200780b */ /* 0x000fc80003f1c200 */
[----:B------:R-:W-:-:S13]  /*2520*/  PLOP3.LUT P0, PT, P0, P3, PT, 0xf8, 0x8f ;  /* 0x00000000008f781c */ /* 0x000fda0000707f70 */
[----:B------:R-:W-:Y:S05]  /*2530*/  @P0 BRA `(.L_x_32) ;  /* 0x00000004004c0947 */ /* 0x000fea0003800000 */
[----:B------:R-:W-:-:S13]  /*2540*/  LOP3.LUT P0, RZ, R13, 0x7fffffff, R12, 0xc8, !PT ;  /* 0x7fffffff0dff7812 */ /* 0x000fda000780c80c */
[----:B------:R-:W-:Y:S05]  /*2550*/  @!P0 BRA `(.L_x_33) ;  /* 0x00000004003c8947 */ /* 0x000fea0003800000 */
[C---:B------:R-:W-:Y:S02]  /*2560*/  FSETP.NEU.FTZ.AND P4, PT, |R2|.reuse, +INF , PT ;  /* 0x7f8000000200780b */ /* 0x040fe40003f9d200 */
[----:B------:R-:W-:Y:S02]  /*2570*/  FSETP.NEU.FTZ.AND P3, PT, |R3|, +INF , PT ;  /* 0x7f8000000300780b */ /* 0x000fe40003f7d200 */
[----:B------:R-:W-:-:S11]  /*2580*/  FSETP.NEU.FTZ.AND P0, PT, |R2|, +INF , PT ;  /* 0x7f8000000200780b */ /* 0x000fd60003f1d200 */
[----:B------:R-:W-:Y:S05]  /*2590*/  @!P3 BRA !P4, `(.L_x_33) ;  /* 0x00000004002cb947 */ /* 0x000fea0006000000 */
[----:B------:R-:W-:-:S04]  /*25a0*/  LOP3.LUT P4, RZ, R12, 0x7fffffff, RZ, 0xc0, !PT ;  /* 0x7fffffff0cff7812 */ /* 0x000fc8000788c0ff */
[----:B------:R-:W-:-:S13]  /*25b0*/  PLOP3.LUT P3, PT, P3, P4, PT, 0x2f, 0xf2 ;  /* 0x0000000000f2781c */ /* 0x000fda0001f68577 */
[----:B------:R-:W-:Y:S05]  /*25c0*/  @P3 BRA `(.L_x_34) ;  /* 0x0000000400183947 */ /* 0x000fea0003800000 */
[----:B------:R-:W-:-:S04]  /*25d0*/  LOP3.LUT P3, RZ, R13, 0x7fffffff, RZ, 0xc0, !PT ;  /* 0x7fffffff0dff7812 */ /* 0x000fc8000786c0ff */
[----:B------:R-:W-:-:S13]  /*25e0*/  PLOP3.LUT P0, PT, P0, P3, PT, 0x2f, 0xf2 ;  /* 0x0000000000f2781c */ /* 0x000fda0000706577 */
[----:B------:R-:W-:Y:S05]  /*25f0*/  @P0 BRA `(.L_x_35) ;  /* 0x0000000400000947 */ /* 0x000fea0003800000 */
[----:B------:R-:W-:Y:S02]  /*2600*/  ISETP.GE.AND P0, PT, R15, RZ, PT ;  /* 0x000000ff0f00720c */ /* 0x000fe40003f06270 */
[----:B------:R-:W-:-:S11]  /*2610*/  ISETP.GE.AND P3, PT, R14, RZ, PT ;  /* 0x000000ff0e00720c */ /* 0x000fd60003f66270 */
[----:B------:R-:W-:Y:S01]  /*2620*/  @P0 MOV R9, RZ ;  /* 0x000000ff00090202 */ /* 0x000fe20000000f00 */
[----:B------:R-:W-:Y:S02]  /*2630*/  @!P0 IMAD.MOV.U32 R9, RZ, RZ, -0x40 ;  /* 0xffffffc0ff098424 */ /* 0x000fe400078e00ff */
[----:B------:R-:W-:Y:S01]  /*2640*/  @!P0 FFMA R12, R2, 1.84467440737095516160e+19, RZ ;  /* 0x5f800000020c8823 */ /* 0x000fe200000000ff */
[----:B------:R-:W-:Y:S02]  /*2650*/  @!P3 FFMA R13, R3, 1.84467440737095516160e+19, RZ ;  /* 0x5f800000030db823 */ /* 0x000fe400000000ff */
[----:B------:R-:W-:-:S07]  /*2660*/  @!P3 IADD3 R9, PT, PT, R9, 0x40, RZ ;  /* 0x000000400909b810 */ /* 0x000fce0007ffe0ff */
.L_x_31:
[----:B------:R-:W-:Y:S01]  /*2670*/  LEA R2, R11, 0xc0800000, 0x17 ;  /* 0xc08000000b027811 */ /* 0x000fe200078eb8ff */
[----:B------:R-:W-:Y:S03]  /*2680*/  BSSY.RECONVERGENT B3, `(.L_x_36) ;  /* 0x0000036000037945 */ /* 0x000fe60003800200 */
[----:B------:R-:W-:Y:S01]  /*2690*/  IADD3 R14, PT, PT, -R2, R13, RZ ;  /* 0x0000000d020e7210 */ /* 0x000fe20007ffe1ff */
[----:B------:R-:W-:-:S03]  /*26a0*/  VIADD R13, R18, 0xffffff81 ;  /* 0xffffff81120d7836 */ /* 0x000fc60000000000 */
[----:B------:R-:W0:Y:S01]  /*26b0*/  MUFU.RCP R15, R14 ;  /* 0x0000000e000f7308 */ /* 0x000e220000001000 */
[----:B------:R-:W-:Y:S01]  /*26c0*/  FADD.FTZ R17, -R14, -RZ ;  /* 0x800000ff0e117221 */ /* 0x000fe20000010100 */
[----:B------:R-:W-:-:S03]  /*26d0*/  IMAD R2, R13, -0x800000, R12 ;  /* 0xff8000000d027824 */ /* 0x000fc600078e020c */
[----:B0-----:R-:W-:-:S04]  /*26e0*/  FFMA R18, R15, R17, 1 ;  /* 0x3f8000000f127423 */ /* 0x001fc80000000011 */
[----:B------:R-:W-:-:S04]  /*26f0*/  FFMA R19, R15, R18, R15 ;  /* 0x000000120f137223 */ /* 0x000fc8000000000f */
[----:B------:R-:W-:-:S04]  /*2700*/  FFMA R12, R2, R19, RZ ;  /* 0x00000013020c7223 */ /* 0x000fc800000000ff */
[----:B------:R-:W-:-:S04]  /*2710*/  FFMA R15, R17, R12, R2 ;  /* 0x0000000c110f7223 */ /* 0x000fc80000000002 */
[----:B------:R-:W-:Y:S01]  /*2720*/  FFMA R18, R19, R15, R12 ;  /* 0x0000000f13127223 */ /* 0x000fe2000000000c */
[----:B------:R-:W-:-:S03]  /*2730*/  IADD3 R12, PT, PT, R13, 0x7f, -R11 ;  /* 0x0000007f0d0c7810 */ /* 0x000fc60007ffe80b */
[----:B------:R-:W-:Y:S01]  /*2740*/  FFMA R17, R17, R18, R2 ;  /* 0x0000001211117223 */ /* 0x000fe20000000002 */
[----:B------:R-:W-:-:S03]  /*2750*/  IADD3 R12, PT, PT, R12, R9, RZ ;  /* 0x000000090c0c7210 */ /* 0x000fc60007ffe0ff */
[----:B------:R-:W-:-:S05]  /*2760*/  FFMA R2, R19, R17, R18 ;  /* 0x0000001113027223 */ /* 0x000fca0000000012 */
[----:B------:R-:W-:-:S04]  /*2770*/  SHF.R.U32.HI R11, RZ, 0x17, R2 ;  /* 0x00000017ff0b7819 */ /* 0x000fc80000011602 */
[----:B------:R-:W-:-:S04]  /*2780*/  LOP3.LUT R11, R11, 0xff, RZ, 0xc0, !PT ;  /* 0x000000ff0b0b7812 */ /* 0x000fc800078ec0ff */
[----:B------:R-:W-:-:S05]  /*2790*/  IADD3 R13, PT, PT, R11, R12, RZ ;  /* 0x0000000c0b0d7210 */ /* 0x000fca0007ffe0ff */
[----:B------:R-:W-:-:S05]  /*27a0*/  VIADD R9, R13, 0xffffffff ;  /* 0xffffffff0d097836 */ /* 0x000fca0000000000 */
[----:B------:R-:W-:-:S13]  /*27b0*/  ISETP.GE.U32.AND P0, PT, R9, 0xfe, PT ;  /* 0x000000fe0900780c */ /* 0x000fda0003f06070 */
[----:B------:R-:W-:Y:S05]  /*27c0*/  @!P0 BRA `(.L_x_37) ;  /* 0x0000000000808947 */ /* 0x000fea0003800000 */
[----:B------:R-:W-:-:S13]  /*27d0*/  ISETP.GT.AND P0, PT, R13, 0xfe, PT ;  /* 0x000000fe0d00780c */ /* 0x000fda0003f04270 */
[----:B------:R-:W-:Y:S05]  /*27e0*/  @P0 BRA `(.L_x_38) ;  /* 0x00000000006c0947 */ /* 0x000fea0003800000 */
[----:B------:R-:W-:-:S13]  /*27f0*/  ISETP.GE.AND P0, PT, R13, 0x1, PT ;  /* 0x000000010d00780c */ /* 0x000fda0003f06270 */
[----:B------:R-:W-:Y:S05]  /*2800*/  @P0 BRA `(.L_x_39) ;  /* 0x0000000000740947 */ /* 0x000fea0003800000 */
[----:B------:R-:W-:Y:S02]  /*2810*/  ISETP.GE.AND P0, PT, R13, -0x18, PT ;  /* 0xffffffe80d00780c */ /* 0x000fe40003f06270 */
[----:B------:R-:W-:-:S11]  /*2820*/  LOP3.LUT R2, R2, 0x80000000, RZ, 0xc0, !PT ;  /* 0x8000000002027812 */ /* 0x000fd600078ec0ff */
[----:B------:R-:W-:Y:S05]  /*2830*/  @!P0 BRA `(.L_x_39) ;  /* 0x0000000000688947 */ /* 0x000fea0003800000 */
[-CC-:B------:R-:W-:Y:S01]  /*2840*/  FFMA.RZ R9, R19, R17.reuse, R18.reuse ;  /* 0x0000001113097223 */ /* 0x180fe2000000c012 */
[----:B------:R-:W-:Y:S01]  /*2850*/  IADD3 R14, PT, PT, R13, 0x20, RZ ;  /* 0x000000200d0e7810 */ /* 0x000fe20007ffe0ff */
[-CC-:B------:R-:W-:Y:S01]  /*2860*/  FFMA.RM R12, R19, R17.reuse, R18.reuse ;  /* 0x00000011130c7223 */ /* 0x180fe20000004012 */
[----:B------:R-:W-:Y:S02]  /*2870*/  ISETP.NE.AND P4, PT, R13, RZ, PT ;  /* 0x000000ff0d00720c */ /* 0x000fe40003f85270 */
[----:B------:R-:W-:Y:S01]  /*2880*/  LOP3.LUT R11, R9, 0x7fffff, RZ, 0xc0, !PT ;  /* 0x007fffff090b7812 */ /* 0x000fe200078ec0ff */
[----:B------:R-:W-:Y:S01]  /*2890*/  FFMA.RP R9, R19, R17, R18 ;  /* 0x0000001113097223 */ /* 0x000fe20000008012 */
[----:B------:R-:W-:Y:S02]  /*28a0*/  ISETP.NE.AND P3, PT, R13, RZ, PT ;  /* 0x000000ff0d00720c */ /* 0x000fe40003f65270 */
[----:B------:R-:W-:Y:S02]  /*28b0*/  LOP3.LUT R11, R11, 0x800000, RZ, 0xfc, !PT ;  /* 0x008000000b0b7812 */ /* 0x000fe400078efcff */
[----:B------:R-:W-:-:S02]  /*28c0*/  IADD3 R13, PT, PT, -R13, RZ, RZ ;  /* 0x000000ff0d0d7210 */ /* 0x000fc40007ffe1ff */
[----:B------:R-:W-:Y:S02]  /*28d0*/  SHF.L.U32 R14, R11, R14, RZ ;  /* 0x0000000e0b0e7219 */ /* 0x000fe400000006ff */
[----:B------:R-:W-:Y:S02]  /*28e0*/  FSETP.NEU.FTZ.AND P0, PT, R9, R12, PT ;  /* 0x0000000c0900720b */ /* 0x000fe40003f1d000 */
[----:B------:R-:W-:Y:S02]  /*28f0*/  SEL R12, R13, RZ, P4 ;  /* 0x000000ff0d0c7207 */ /* 0x000fe40002000000 */
[----:B------:R-:W-:Y:S02]  /*2900*/  ISETP.NE.AND P3, PT, R14, RZ, P3 ;  /* 0x000000ff0e00720c */ /* 0x000fe40001f65270 */
[----:B------:R-:W-:Y:S02]  /*2910*/  SHF.R.U32.HI R12, RZ, R12, R11 ;  /* 0x0000000cff0c7219 */ /* 0x000fe4000001160b */
[----:B------:R-:W-:-:S02]  /*2920*/  PLOP3.LUT P0, PT, P0, P3, PT, 0xf8, 0x8f ;  /* 0x00000000008f781c */ /* 0x000fc40000707f70 */
[----:B------:R-:W-:Y:S02]  /*2930*/  SHF.R.U32.HI R14, RZ, 0x1, R12 ;  /* 0x00000001ff0e7819 */ /* 0x000fe4000001160c */
[----:B------:R-:W-:-:S04]  /*2940*/  SEL R9, RZ, 0x1, !P0 ;  /* 0x00000001ff097807 */ /* 0x000fc80004000000 */
[----:B------:R-:W-:-:S04]  /*2950*/  LOP3.LUT R9, R9, 0x1, R14, 0xf8, !PT ;  /* 0x0000000109097812 */ /* 0x000fc800078ef80e */
[----:B------:R-:W-:-:S05]  /*2960*/  LOP3.LUT R9, R9, R12, RZ, 0xc0, !PT ;  /* 0x0000000c09097212 */ /* 0x000fca00078ec0ff */
[----:B------:R-:W-:-:S05]  /*2970*/  IMAD.IADD R9, R14, 0x1, R9 ;  /* 0x000000010e097824 */ /* 0x000fca00078e0209 */
[----:B------:R-:W-:Y:S01]  /*2980*/  LOP3.LUT R2, R9, R2, RZ, 0xfc, !PT ;  /* 0x0000000209027212 */ /* 0x000fe200078efcff */
[----:B------:R-:W-:Y:S06]  /*2990*/  BRA `(.L_x_39) ;  /* 0x0000000000107947 */ /* 0x000fec0003800000 */
.L_x_38:
[----:B------:R-:W-:-:S04]  /*29a0*/  LOP3.LUT R2, R2, 0x80000000, RZ, 0xc0, !PT ;  /* 0x8000000002027812 */ /* 0x000fc800078ec0ff */
[----:B------:R-:W-:Y:S01]  /*29b0*/  LOP3.LUT R2, R2, 0x7f800000, RZ, 0xfc, !PT ;  /* 0x7f80000002027812 */ /* 0x000fe200078efcff */
[----:B------:R-:W-:Y:S06]  /*29c0*/  BRA `(.L_x_39) ;  /* 0x0000000000047947 */ /* 0x000fec0003800000 */
.L_x_37:
[----:B------:R-:W-:-:S07]  /*29d0*/  LEA R2, R12, R2, 0x17 ;  /* 0x000000020c027211 */ /* 0x000fce00078eb8ff */
.L_x_39:
[----:B------:R-:W-:Y:S05]  /*29e0*/  BSYNC.RECONVERGENT B3 ;  /* 0x0000000000037941 */ /* 0x000fea0003800200 */
.L_x_36:
[----:B------:R-:W-:Y:S05]  /*29f0*/  BRA `(.L_x_40) ;  /* 0x0000000000207947 */ /* 0x000fea0003800000 */
.L_x_35:
[----:B------:R-:W-:-:S04]  /*2a00*/  LOP3.LUT R2, R13, 0x80000000, R12, 0x48, !PT ;  /* 0x800000000d027812 */ /* 0x000fc800078e480c */
[----:B------:R-:W-:Y:S01]  /*2a10*/  LOP3.LUT R2, R2, 0x7f800000, RZ, 0xfc, !PT ;  /* 0x7f80000002027812 */ /* 0x000fe200078efcff */
[----:B------:R-:W-:Y:S06]  /*2a20*/  BRA `(.L_x_40) ;  /* 0x0000000000147947 */ /* 0x000fec0003800000 */
.L_x_34:
[----:B------:R-:W-:Y:S01]  /*2a30*/  LOP3.LUT R2, R13, 0x80000000, R12, 0x48, !PT ;  /* 0x800000000d027812 */ /* 0x000fe200078e480c */
[----:B------:R-:W-:Y:S06]  /*2a40*/  BRA `(.L_x_40) ;  /* 0x00000000000c7947 */ /* 0x000fec0003800000 */
.L_x_33:
[----:B------:R-:W0:Y:S01]  /*2a50*/  MUFU.RSQ R2, -QNAN ;  /* 0xffc0000000027908 */ /* 0x000e220000001400 */
[----:B------:R-:W-:Y:S05]  /*2a60*/  BRA `(.L_x_40) ;  /* 0x0000000000047947 */ /* 0x000fea0003800000 */
.L_x_32:
[----:B------:R-:W-:-:S07]  /*2a70*/  FADD.FTZ R2, R2, R3 ;  /* 0x0000000302027221 */ /* 0x000fce0000010000 */
.L_x_40:
[----:B------:R-:W-:Y:S05]  /*2a80*/  BSYNC.RECONVERGENT B2 ;  /* 0x0000000000027941 */ /* 0x000fea0003800200 */
.L_x_30:
[----:B------:R-:W-:-:S04]  /*2a90*/  HFMA2 R11, -RZ, RZ, 0, 0 ;  /* 0x00000000ff0b7431 */ /* 0x000fc800000001ff */
[----:B0-----:R-:W-:Y:S05]  /*2aa0*/  RET.REL.NODEC R10 `(_Z20attention_fwd_kernelPKfS0_S0_Pfiiiiif) ;  /* 0xffffffd40a547950 */ /* 0x001fea0003c3ffff */
.L_x_41:
[----:B------:R-:W-:-:S00]  /*2ab0*/  BRA `(.L_x_41) ;  /* 0xfffffffc00fc7947 */ /* 0x000fc0000383ffff */
[----:B------:R-:W-:-:S00]  /*2ac0*/  NOP ;  /* 0x0000000000007918 */ /* 0x000fc00000000000 */
        /* <DEDUP_REMOVED lines=11> */
.L_x_42:


//--------------------- .nv.shared._Z20attention_fwd_kernelPKfS0_S0_Pfiiiiif --------------------------
	.section	.nv.shared._Z20attention_fwd_kernelPKfS0_S0_Pfiiiiif,"aw",@nobits
	.sectionflags	@""
	.align	16
.nv.shared._Z20attention_fwd_kernelPKfS0_S0_Pfiiiiif:
	.zero		1040


//--------------------- .nv.shared.reserved.0     --------------------------
	.section	.nv.shared.reserved.0,"aw",@nobits
	.weak		__nv_reservedSMEM_offset_0_alias
	.size		__nv_reservedSMEM_offset_0_alias, 0, 64
	.other		__nv_reservedSMEM_offset_0_alias,@"STO_CUDA_RESERVED_SHARED STV_DEFAULT"
__nv_reservedSMEM_offset_0_alias:
	.zero		0
	.zero		64


//--------------------- .nv.constant0._Z20attention_fwd_kernelPKfS0_S0_Pfiiiiif --------------------------
	.section	.nv.constant0._Z20attention_fwd_kernelPKfS0_S0_Pfiiiiif,"a",@progbits
	.sectionflags	@""
	.align	4
.nv.constant0._Z20attention_fwd_kernelPKfS0_S0_Pfiiiiif:
	.zero		952


//--------------------- SYMBOLS --------------------------

	.type		.nv.reservedSmem.offset0,@object
	.size		.nv.reservedSmem.offset0,0x4
	.type		.nv.reservedSmem.cap,@object
	.size		.nv.reservedSmem.cap,0x4
